//
// Generated by NVIDIA NVVM Compiler
//
// Compiler Build ID: CL-36424714
// Cuda compilation tools, release 13.0, V13.0.88
// Based on NVVM 20.0.0
//

.version 9.0
.target sm_100
.address_size 64

	// .globl	_Z7add4096PdS_i
// _ZZ7add4096PdS_iE4nums has been demoted
// _ZZ14addsquared4096PdS_iE4nums has been demoted
// _ZZ7max4096PdS_iE4nums has been demoted

.visible .entry _Z7add4096PdS_i(
	.param .u64 .ptr .align 1 _Z7add4096PdS_i_param_0,
	.param .u64 .ptr .align 1 _Z7add4096PdS_i_param_1,
	.param .u32 _Z7add4096PdS_i_param_2
)
{
	.reg .pred 	%p<16>;
	.reg .b16 	%rs<5>;
	.reg .b32 	%r<94>;
	.reg .b64 	%rd<18>;
	.reg .b64 	%fd<39>;
	// demoted variable
	.shared .align 8 .b8 _ZZ7add4096PdS_iE4nums[2048];
	ld.param.u64 	%rd3, [_Z7add4096PdS_i_param_0];
	ld.param.u64 	%rd2, [_Z7add4096PdS_i_param_1];
	ld.param.u32 	%r58, [_Z7add4096PdS_i_param_2];
	cvta.to.global.u64 	%rd1, %rd3;
	mov.u32 	%r1, %ctaid.x;
	mov.u32 	%r2, %tid.x;
	shl.b32 	%r3, %r1, 12;
	mov.u32 	%r92, %ntid.x;
	sub.s32 	%r59, %r58, %r3;
	min.s32 	%r5, %r59, 4096;
	shl.b32 	%r60, %r2, 3;
	mov.u32 	%r61, _ZZ7add4096PdS_iE4nums;
	add.s32 	%r6, %r61, %r60;
	mov.b64 	%rd4, 0;
	st.shared.u64 	[%r6], %rd4;
	setp.lt.s32 	%p1, %r59, 1;
	@%p1 bra 	$L__BB0_17;
	add.s32 	%r79, %r3, %r2;
	max.s32 	%r63, %r92, %r5;
	cvt.u16.u32 	%rs1, %r63;
	add.s16 	%rs2, %rs1, -1;
	cvt.u16.u32 	%rs3, %r92;
	div.u16 	%rs4, %rs2, %rs3;
	cvt.u32.u16 	%r64, %rs4;
	add.s32 	%r8, %r64, 1;
	and.b32  	%r9, %r8, 3;
	setp.lt.u16 	%p2, %rs4, 3;
	mov.b32 	%r88, 0;
	mov.f64 	%fd32, 0d0000000000000000;
	@%p2 bra 	$L__BB0_12;
	shl.b32 	%r66, %r92, 1;
	add.s32 	%r86, %r79, %r66;
	shl.b32 	%r11, %r92, 2;
	mul.lo.s32 	%r67, %r92, 3;
	add.s32 	%r85, %r79, %r67;
	add.s32 	%r83, %r2, %r92;
	add.s32 	%r84, %r83, %r3;
	add.s32 	%r82, %r2, %r66;
	add.s32 	%r81, %r2, %r67;
	and.b32  	%r68, %r8, 131068;
	neg.s32 	%r78, %r68;
	mov.b32 	%r88, 0;
	mov.f64 	%fd32, 0d0000000000000000;
	mov.u32 	%r80, %r2;
$L__BB0_3:
	setp.ge.s32 	%p3, %r80, %r5;
	@%p3 bra 	$L__BB0_5;
	mul.wide.u32 	%rd5, %r79, 8;
	add.s64 	%rd6, %rd1, %rd5;
	ld.global.f64 	%fd16, [%rd6];
	add.f64 	%fd32, %fd16, %fd32;
	st.shared.f64 	[%r6], %fd32;
$L__BB0_5:
	setp.ge.s32 	%p4, %r83, %r5;
	@%p4 bra 	$L__BB0_7;
	mul.wide.u32 	%rd7, %r84, 8;
	add.s64 	%rd8, %rd1, %rd7;
	ld.global.f64 	%fd17, [%rd8];
	add.f64 	%fd32, %fd17, %fd32;
	st.shared.f64 	[%r6], %fd32;
$L__BB0_7:
	add.s32 	%r28, %r88, %r92;
	setp.ge.s32 	%p5, %r82, %r5;
	@%p5 bra 	$L__BB0_9;
	mul.wide.u32 	%rd9, %r86, 8;
	add.s64 	%rd10, %rd1, %rd9;
	ld.global.f64 	%fd18, [%rd10];
	add.f64 	%fd32, %fd18, %fd32;
	st.shared.f64 	[%r6], %fd32;
$L__BB0_9:
	add.s32 	%r29, %r28, %r92;
	setp.ge.s32 	%p6, %r81, %r5;
	@%p6 bra 	$L__BB0_11;
	mul.wide.u32 	%rd11, %r85, 8;
	add.s64 	%rd12, %rd1, %rd11;
	ld.global.f64 	%fd19, [%rd12];
	add.f64 	%fd32, %fd19, %fd32;
	st.shared.f64 	[%r6], %fd32;
$L__BB0_11:
	add.s32 	%r69, %r29, %r92;
	add.s32 	%r88, %r69, %r92;
	add.s32 	%r86, %r86, %r11;
	add.s32 	%r85, %r85, %r11;
	add.s32 	%r84, %r84, %r11;
	add.s32 	%r83, %r83, %r11;
	add.s32 	%r82, %r82, %r11;
	add.s32 	%r81, %r81, %r11;
	add.s32 	%r80, %r80, %r11;
	add.s32 	%r79, %r79, %r11;
	add.s32 	%r78, %r78, 4;
	setp.ne.s32 	%p7, %r78, 0;
	@%p7 bra 	$L__BB0_3;
$L__BB0_12:
	setp.eq.s32 	%p8, %r9, 0;
	@%p8 bra 	$L__BB0_17;
	add.s32 	%r90, %r2, %r88;
	add.s32 	%r91, %r90, %r3;
	neg.s32 	%r89, %r9;
$L__BB0_14:
	.pragma "nounroll";
	setp.ge.s32 	%p9, %r90, %r5;
	@%p9 bra 	$L__BB0_16;
	mul.wide.u32 	%rd13, %r91, 8;
	add.s64 	%rd14, %rd1, %rd13;
	ld.global.f64 	%fd20, [%rd14];
	add.f64 	%fd32, %fd20, %fd32;
	st.shared.f64 	[%r6], %fd32;
$L__BB0_16:
	add.s32 	%r91, %r91, %r92;
	add.s32 	%r90, %r90, %r92;
	add.s32 	%r89, %r89, 1;
	setp.ne.s32 	%p10, %r89, 0;
	@%p10 bra 	$L__BB0_14;
$L__BB0_17:
	bar.sync 	0;
	min.u32 	%r93, %r5, %r92;
$L__BB0_18:
	shr.u32 	%r92, %r92, 2;
	setp.ge.u32 	%p11, %r2, %r92;
	@%p11 bra 	$L__BB0_25;
	add.s32 	%r54, %r92, %r2;
	setp.ge.s32 	%p12, %r54, %r93;
	@%p12 bra 	$L__BB0_21;
	shl.b32 	%r70, %r92, 3;
	add.s32 	%r71, %r6, %r70;
	ld.volatile.shared.f64 	%fd21, [%r71];
	ld.volatile.shared.f64 	%fd22, [%r6];
	add.f64 	%fd23, %fd21, %fd22;
	st.volatile.shared.f64 	[%r6], %fd23;
$L__BB0_21:
	add.s32 	%r55, %r54, %r92;
	setp.ge.s32 	%p13, %r55, %r93;
	@%p13 bra 	$L__BB0_23;
	shl.b32 	%r72, %r55, 3;
	add.s32 	%r74, %r61, %r72;
	ld.volatile.shared.f64 	%fd24, [%r74];
	ld.volatile.shared.f64 	%fd25, [%r6];
	add.f64 	%fd26, %fd24, %fd25;
	st.volatile.shared.f64 	[%r6], %fd26;
$L__BB0_23:
	add.s32 	%r56, %r55, %r92;
	setp.ge.s32 	%p14, %r56, %r93;
	@%p14 bra 	$L__BB0_25;
	shl.b32 	%r75, %r56, 3;
	add.s32 	%r77, %r61, %r75;
	ld.volatile.shared.f64 	%fd27, [%r77];
	ld.volatile.shared.f64 	%fd28, [%r6];
	add.f64 	%fd29, %fd27, %fd28;
	st.volatile.shared.f64 	[%r6], %fd29;
$L__BB0_25:
	setp.eq.s32 	%p15, %r92, 1;
	@%p15 bra 	$L__BB0_27;
	min.s32 	%r93, %r93, %r92;
	bar.sync 	0;
	bra.uni 	$L__BB0_18;
$L__BB0_27:
	cvta.to.global.u64 	%rd15, %rd2;
	ld.shared.f64 	%fd30, [_ZZ7add4096PdS_iE4nums];
	mul.wide.u32 	%rd16, %r1, 8;
	add.s64 	%rd17, %rd15, %rd16;
	st.global.f64 	[%rd17], %fd30;
	ret;

}
	// .globl	_Z14addsquared4096PdS_i
.visible .entry _Z14addsquared4096PdS_i(
	.param .u64 .ptr .align 1 _Z14addsquared4096PdS_i_param_0,
	.param .u64 .ptr .align 1 _Z14addsquared4096PdS_i_param_1,
	.param .u32 _Z14addsquared4096PdS_i_param_2
)
{
	.reg .pred 	%p<16>;
	.reg .b16 	%rs<5>;
	.reg .b32 	%r<94>;
	.reg .b64 	%rd<18>;
	.reg .b64 	%fd<39>;
	// demoted variable
	.shared .align 8 .b8 _ZZ14addsquared4096PdS_iE4nums[2048];
	ld.param.u64 	%rd3, [_Z14addsquared4096PdS_i_param_0];
	ld.param.u64 	%rd2, [_Z14addsquared4096PdS_i_param_1];
	ld.param.u32 	%r58, [_Z14addsquared4096PdS_i_param_2];
	cvta.to.global.u64 	%rd1, %rd3;
	mov.u32 	%r1, %ctaid.x;
	mov.u32 	%r2, %tid.x;
	shl.b32 	%r3, %r1, 12;
	mov.u32 	%r92, %ntid.x;
	sub.s32 	%r59, %r58, %r3;
	min.s32 	%r5, %r59, 4096;
	shl.b32 	%r60, %r2, 3;
	mov.u32 	%r61, _ZZ14addsquared4096PdS_iE4nums;
	add.s32 	%r6, %r61, %r60;
	mov.b64 	%rd4, 0;
	st.shared.u64 	[%r6], %rd4;
	setp.lt.s32 	%p1, %r59, 1;
	@%p1 bra 	$L__BB1_17;
	add.s32 	%r79, %r3, %r2;
	max.s32 	%r63, %r92, %r5;
	cvt.u16.u32 	%rs1, %r63;
	add.s16 	%rs2, %rs1, -1;
	cvt.u16.u32 	%rs3, %r92;
	div.u16 	%rs4, %rs2, %rs3;
	cvt.u32.u16 	%r64, %rs4;
	add.s32 	%r8, %r64, 1;
	and.b32  	%r9, %r8, 3;
	setp.lt.u16 	%p2, %rs4, 3;
	mov.b32 	%r88, 0;
	mov.f64 	%fd32, 0d0000000000000000;
	@%p2 bra 	$L__BB1_12;
	shl.b32 	%r66, %r92, 1;
	add.s32 	%r86, %r79, %r66;
	shl.b32 	%r11, %r92, 2;
	mul.lo.s32 	%r67, %r92, 3;
	add.s32 	%r85, %r79, %r67;
	add.s32 	%r83, %r2, %r92;
	add.s32 	%r84, %r83, %r3;
	add.s32 	%r82, %r2, %r66;
	add.s32 	%r81, %r2, %r67;
	and.b32  	%r68, %r8, 131068;
	neg.s32 	%r78, %r68;
	mov.b32 	%r88, 0;
	mov.f64 	%fd32, 0d0000000000000000;
	mov.u32 	%r80, %r2;
$L__BB1_3:
	setp.ge.s32 	%p3, %r80, %r5;
	@%p3 bra 	$L__BB1_5;
	mul.wide.u32 	%rd5, %r79, 8;
	add.s64 	%rd6, %rd1, %rd5;
	ld.global.f64 	%fd16, [%rd6];
	fma.rn.f64 	%fd32, %fd16, %fd16, %fd32;
	st.shared.f64 	[%r6], %fd32;
$L__BB1_5:
	setp.ge.s32 	%p4, %r83, %r5;
	@%p4 bra 	$L__BB1_7;
	mul.wide.u32 	%rd7, %r84, 8;
	add.s64 	%rd8, %rd1, %rd7;
	ld.global.f64 	%fd17, [%rd8];
	fma.rn.f64 	%fd32, %fd17, %fd17, %fd32;
	st.shared.f64 	[%r6], %fd32;
$L__BB1_7:
	add.s32 	%r28, %r88, %r92;
	setp.ge.s32 	%p5, %r82, %r5;
	@%p5 bra 	$L__BB1_9;
	mul.wide.u32 	%rd9, %r86, 8;
	add.s64 	%rd10, %rd1, %rd9;
	ld.global.f64 	%fd18, [%rd10];
	fma.rn.f64 	%fd32, %fd18, %fd18, %fd32;
	st.shared.f64 	[%r6], %fd32;
$L__BB1_9:
	add.s32 	%r29, %r28, %r92;
	setp.ge.s32 	%p6, %r81, %r5;
	@%p6 bra 	$L__BB1_11;
	mul.wide.u32 	%rd11, %r85, 8;
	add.s64 	%rd12, %rd1, %rd11;
	ld.global.f64 	%fd19, [%rd12];
	fma.rn.f64 	%fd32, %fd19, %fd19, %fd32;
	st.shared.f64 	[%r6], %fd32;
$L__BB1_11:
	add.s32 	%r69, %r29, %r92;
	add.s32 	%r88, %r69, %r92;
	add.s32 	%r86, %r86, %r11;
	add.s32 	%r85, %r85, %r11;
	add.s32 	%r84, %r84, %r11;
	add.s32 	%r83, %r83, %r11;
	add.s32 	%r82, %r82, %r11;
	add.s32 	%r81, %r81, %r11;
	add.s32 	%r80, %r80, %r11;
	add.s32 	%r79, %r79, %r11;
	add.s32 	%r78, %r78, 4;
	setp.ne.s32 	%p7, %r78, 0;
	@%p7 bra 	$L__BB1_3;
$L__BB1_12:
	setp.eq.s32 	%p8, %r9, 0;
	@%p8 bra 	$L__BB1_17;
	add.s32 	%r90, %r2, %r88;
	add.s32 	%r91, %r90, %r3;
	neg.s32 	%r89, %r9;
$L__BB1_14:
	.pragma "nounroll";
	setp.ge.s32 	%p9, %r90, %r5;
	@%p9 bra 	$L__BB1_16;
	mul.wide.u32 	%rd13, %r91, 8;
	add.s64 	%rd14, %rd1, %rd13;
	ld.global.f64 	%fd20, [%rd14];
	fma.rn.f64 	%fd32, %fd20, %fd20, %fd32;
	st.shared.f64 	[%r6], %fd32;
$L__BB1_16:
	add.s32 	%r91, %r91, %r92;
	add.s32 	%r90, %r90, %r92;
	add.s32 	%r89, %r89, 1;
	setp.ne.s32 	%p10, %r89, 0;
	@%p10 bra 	$L__BB1_14;
$L__BB1_17:
	bar.sync 	0;
	min.u32 	%r93, %r5, %r92;
$L__BB1_18:
	shr.u32 	%r92, %r92, 2;
	setp.ge.u32 	%p11, %r2, %r92;
	@%p11 bra 	$L__BB1_25;
	add.s32 	%r54, %r92, %r2;
	setp.ge.s32 	%p12, %r54, %r93;
	@%p12 bra 	$L__BB1_21;
	shl.b32 	%r70, %r92, 3;
	add.s32 	%r71, %r6, %r70;
	ld.volatile.shared.f64 	%fd21, [%r71];
	ld.volatile.shared.f64 	%fd22, [%r6];
	add.f64 	%fd23, %fd21, %fd22;
	st.volatile.shared.f64 	[%r6], %fd23;
$L__BB1_21:
	add.s32 	%r55, %r54, %r92;
	setp.ge.s32 	%p13, %r55, %r93;
	@%p13 bra 	$L__BB1_23;
	shl.b32 	%r72, %r55, 3;
	add.s32 	%r74, %r61, %r72;
	ld.volatile.shared.f64 	%fd24, [%r74];
	ld.volatile.shared.f64 	%fd25, [%r6];
	add.f64 	%fd26, %fd24, %fd25;
	st.volatile.shared.f64 	[%r6], %fd26;
$L__BB1_23:
	add.s32 	%r56, %r55, %r92;
	setp.ge.s32 	%p14, %r56, %r93;
	@%p14 bra 	$L__BB1_25;
	shl.b32 	%r75, %r56, 3;
	add.s32 	%r77, %r61, %r75;
	ld.volatile.shared.f64 	%fd27, [%r77];
	ld.volatile.shared.f64 	%fd28, [%r6];
	add.f64 	%fd29, %fd27, %fd28;
	st.volatile.shared.f64 	[%r6], %fd29;
$L__BB1_25:
	setp.eq.s32 	%p15, %r92, 1;
	@%p15 bra 	$L__BB1_27;
	min.s32 	%r93, %r93, %r92;
	bar.sync 	0;
	bra.uni 	$L__BB1_18;
$L__BB1_27:
	cvta.to.global.u64 	%rd15, %rd2;
	ld.shared.f64 	%fd30, [_ZZ14addsquared4096PdS_iE4nums];
	mul.wide.u32 	%rd16, %r1, 8;
	add.s64 	%rd17, %rd15, %rd16;
	st.global.f64 	[%rd17], %fd30;
	ret;

}
	// .globl	_Z7max4096PdS_i
.visible .entry _Z7max4096PdS_i(
	.param .u64 .ptr .align 1 _Z7max4096PdS_i_param_0,
	.param .u64 .ptr .align 1 _Z7max4096PdS_i_param_1,
	.param .u32 _Z7max4096PdS_i_param_2
)
{
	.reg .pred 	%p<24>;
	.reg .b16 	%rs<5>;
	.reg .b32 	%r<99>;
	.reg .b64 	%rd<19>;
	.reg .b64 	%fd<69>;
	// demoted variable
	.shared .align 8 .b8 _ZZ7max4096PdS_iE4nums[2048];
	ld.param.u64 	%rd3, [_Z7max4096PdS_i_param_0];
	ld.param.u32 	%r60, [_Z7max4096PdS_i_param_2];
	cvta.to.global.u64 	%rd1, %rd3;
	mov.u32 	%r1, %ctaid.x;
	mov.u32 	%r2, %tid.x;
	shl.b32 	%r3, %r1, 12;
	mov.u32 	%r97, %ntid.x;
	sub.s32 	%r61, %r60, %r3;
	min.s32 	%r5, %r61, 4096;
	shl.b32 	%r62, %r2, 3;
	mov.u32 	%r63, _ZZ7max4096PdS_iE4nums;
	add.s32 	%r6, %r63, %r62;
	mov.b64 	%rd4, -4616189618054758400;
	st.shared.u64 	[%r6], %rd4;
	setp.lt.s32 	%p1, %r61, 1;
	@%p1 bra 	$L__BB2_22;
	add.s32 	%r84, %r3, %r2;
	max.s32 	%r65, %r97, %r5;
	cvt.u16.u32 	%rs1, %r65;
	add.s16 	%rs2, %rs1, -1;
	cvt.u16.u32 	%rs3, %r97;
	div.u16 	%rs4, %rs2, %rs3;
	cvt.u32.u16 	%r66, %rs4;
	add.s32 	%r8, %r66, 1;
	and.b32  	%r9, %r8, 3;
	setp.lt.u16 	%p2, %rs4, 3;
	mov.b32 	%r93, 0;
	mov.f64 	%fd54, 0dBFF0000000000000;
	@%p2 bra 	$L__BB2_16;
	shl.b32 	%r68, %r97, 1;
	add.s32 	%r91, %r84, %r68;
	mul.lo.s32 	%r69, %r97, 3;
	add.s32 	%r90, %r84, %r69;
	add.s32 	%r88, %r2, %r97;
	add.s32 	%r89, %r88, %r3;
	add.s32 	%r87, %r2, %r68;
	add.s32 	%r86, %r2, %r69;
	and.b32  	%r70, %r8, 131068;
	neg.s32 	%r83, %r70;
	mov.b32 	%r93, 0;
	mov.f64 	%fd54, 0dBFF0000000000000;
	mov.u32 	%r85, %r2;
$L__BB2_3:
	setp.ge.s32 	%p3, %r85, %r5;
	@%p3 bra 	$L__BB2_6;
	mul.wide.u32 	%rd5, %r84, 8;
	add.s64 	%rd6, %rd1, %rd5;
	ld.global.f64 	%fd31, [%rd6];
	cvt.rzi.s32.f64 	%r71, %fd31;
	cvt.rn.f64.s32 	%fd5, %r71;
	setp.geu.f64 	%p4, %fd54, %fd5;
	@%p4 bra 	$L__BB2_6;
	st.shared.f64 	[%r6], %fd5;
	mov.f64 	%fd54, %fd5;
$L__BB2_6:
	setp.ge.s32 	%p5, %r88, %r5;
	@%p5 bra 	$L__BB2_9;
	mul.wide.u32 	%rd7, %r89, 8;
	add.s64 	%rd8, %rd1, %rd7;
	ld.global.f64 	%fd32, [%rd8];
	cvt.rzi.s32.f64 	%r72, %fd32;
	cvt.rn.f64.s32 	%fd10, %r72;
	setp.geu.f64 	%p6, %fd54, %fd10;
	@%p6 bra 	$L__BB2_9;
	st.shared.f64 	[%r6], %fd10;
	mov.f64 	%fd54, %fd10;
$L__BB2_9:
	add.s32 	%r27, %r93, %r97;
	setp.ge.s32 	%p7, %r87, %r5;
	@%p7 bra 	$L__BB2_12;
	mul.wide.u32 	%rd9, %r91, 8;
	add.s64 	%rd10, %rd1, %rd9;
	ld.global.f64 	%fd33, [%rd10];
	cvt.rzi.s32.f64 	%r73, %fd33;
	cvt.rn.f64.s32 	%fd15, %r73;
	setp.geu.f64 	%p8, %fd54, %fd15;
	@%p8 bra 	$L__BB2_12;
	st.shared.f64 	[%r6], %fd15;
	mov.f64 	%fd54, %fd15;
$L__BB2_12:
	add.s32 	%r28, %r27, %r97;
	setp.ge.s32 	%p9, %r86, %r5;
	@%p9 bra 	$L__BB2_15;
	mul.wide.u32 	%rd11, %r90, 8;
	add.s64 	%rd12, %rd1, %rd11;
	ld.global.f64 	%fd34, [%rd12];
	cvt.rzi.s32.f64 	%r74, %fd34;
	cvt.rn.f64.s32 	%fd20, %r74;
	setp.geu.f64 	%p10, %fd54, %fd20;
	@%p10 bra 	$L__BB2_15;
	st.shared.f64 	[%r6], %fd20;
	mov.f64 	%fd54, %fd20;
$L__BB2_15:
	add.s32 	%r75, %r28, %r97;
	add.s32 	%r93, %r75, %r97;
	shl.b32 	%r76, %r97, 2;
	add.s32 	%r91, %r91, %r76;
	add.s32 	%r90, %r90, %r76;
	add.s32 	%r89, %r89, %r76;
	add.s32 	%r88, %r88, %r76;
	add.s32 	%r87, %r87, %r76;
	add.s32 	%r86, %r86, %r76;
	add.s32 	%r85, %r85, %r76;
	add.s32 	%r84, %r84, %r76;
	add.s32 	%r83, %r83, 4;
	setp.ne.s32 	%p11, %r83, 0;
	@%p11 bra 	$L__BB2_3;
$L__BB2_16:
	setp.eq.s32 	%p12, %r9, 0;
	@%p12 bra 	$L__BB2_22;
	add.s32 	%r95, %r2, %r93;
	add.s32 	%r96, %r95, %r3;
	neg.s32 	%r94, %r9;
$L__BB2_18:
	.pragma "nounroll";
	setp.ge.s32 	%p13, %r95, %r5;
	@%p13 bra 	$L__BB2_21;
	mul.wide.u32 	%rd13, %r96, 8;
	add.s64 	%rd14, %rd1, %rd13;
	ld.global.f64 	%fd35, [%rd14];
	cvt.rzi.s32.f64 	%r77, %fd35;
	cvt.rn.f64.s32 	%fd27, %r77;
	setp.geu.f64 	%p14, %fd54, %fd27;
	@%p14 bra 	$L__BB2_21;
	st.shared.f64 	[%r6], %fd27;
	mov.f64 	%fd54, %fd27;
$L__BB2_21:
	add.s32 	%r96, %r96, %r97;
	add.s32 	%r95, %r95, %r97;
	add.s32 	%r94, %r94, 1;
	setp.ne.s32 	%p15, %r94, 0;
	@%p15 bra 	$L__BB2_18;
$L__BB2_22:
	bar.sync 	0;
	min.u32 	%r98, %r5, %r97;
$L__BB2_23:
	shr.u32 	%r97, %r97, 2;
	setp.ge.u32 	%p16, %r2, %r97;
	@%p16 bra 	$L__BB2_33;
	add.s32 	%r53, %r97, %r2;
	setp.ge.s32 	%p17, %r53, %r98;
	@%p17 bra 	$L__BB2_27;
	ld.volatile.shared.f64 	%fd36, [%r6];
	shl.b32 	%r78, %r97, 3;
	add.s32 	%r54, %r6, %r78;
	ld.volatile.shared.f64 	%fd37, [%r54];
	setp.geu.f64 	%p18, %fd36, %fd37;
	@%p18 bra 	$L__BB2_27;
	ld.volatile.shared.f64 	%fd38, [%r54];
	st.volatile.shared.f64 	[%r6], %fd38;
$L__BB2_27:
	add.s32 	%r55, %r53, %r97;
	setp.ge.s32 	%p19, %r55, %r98;
	@%p19 bra 	$L__BB2_30;
	ld.volatile.shared.f64 	%fd39, [%r6];
	shl.b32 	%r79, %r55, 3;
	add.s32 	%r56, %r63, %r79;
	ld.volatile.shared.f64 	%fd40, [%r56];
	setp.geu.f64 	%p20, %fd39, %fd40;
	@%p20 bra 	$L__BB2_30;
	ld.volatile.shared.f64 	%fd41, [%r56];
	st.volatile.shared.f64 	[%r6], %fd41;
$L__BB2_30:
	add.s32 	%r57, %r55, %r97;
	setp.ge.s32 	%p21, %r57, %r98;
	@%p21 bra 	$L__BB2_33;
	ld.volatile.shared.f64 	%fd42, [%r6];
	shl.b32 	%r81, %r57, 3;
	add.s32 	%r58, %r63, %r81;
	ld.volatile.shared.f64 	%fd43, [%r58];
	setp.geu.f64 	%p22, %fd42, %fd43;
	@%p22 bra 	$L__BB2_33;
	ld.volatile.shared.f64 	%fd44, [%r58];
	st.volatile.shared.f64 	[%r6], %fd44;
$L__BB2_33:
	setp.eq.s32 	%p23, %r97, 1;
	@%p23 bra 	$L__BB2_35;
	min.s32 	%r98, %r98, %r97;
	bar.sync 	0;
	bra.uni 	$L__BB2_23;
$L__BB2_35:
	ld.param.u64 	%rd18, [_Z7max4096PdS_i_param_1];
	cvta.to.global.u64 	%rd15, %rd18;
	ld.shared.f64 	%fd45, [_ZZ7max4096PdS_iE4nums];
	mul.wide.u32 	%rd16, %r1, 8;
	add.s64 	%rd17, %rd15, %rd16;
	st.global.f64 	[%rd17], %fd45;
	ret;

}


// ===== COMPILED SASS (sm_100) =====

	.target	sm_100

	.elftype	@"ET_EXEC"


//--------------------- .note.nv.tkinfo           --------------------------
	.section	.note.nv.tkinfo,"",@"SHT_NOTE"
	.sectionflags	@"SHF_NOTE_NV_TKINFO"
	.tkinfo
        /*0018*/ 	.word	0x00000002
        /*0030*/ 	.string	""
        /*0030*/ 	.string	"ptxas"
        /*0030*/ 	.string	"Cuda compilation tools, release 13.0, V13.0.88"
        /*0030*/ 	.string	"Build cuda_13.0.r13.0/compiler.36424714_0"
        /*0030*/ 	.string	"-arch sm_100 -m 64 "



//--------------------- .note.nv.cuinfo           --------------------------
	.section	.note.nv.cuinfo,"",@"SHT_NOTE"
	.sectionflags	@"SHF_NOTE_NV_CUINFO"
        /*0018*/ 	.short	0x0002
        /*001a*/ 	.short	0x0064
        /*001c*/ 	.short	0x0082
	.zero		2


//--------------------- .nv.info                  --------------------------
	.section	.nv.info,"",@"SHT_CUDA_INFO"
	.align	4


	//----- nvinfo : EIATTR_REGCOUNT
	.align		4
        /*0000*/ 	.byte	0x04, 0x2f
        /*0002*/ 	.short	(.L_1 - .L_0)
	.align		4
.L_0:
        /*0004*/ 	.word	index@(_Z7add4096PdS_i)
        /*0008*/ 	.word	0x00000020


	//----- nvinfo : EIATTR_FRAME_SIZE
	.align		4
.L_1:
        /*000c*/ 	.byte	0x04, 0x11
        /*000e*/ 	.short	(.L_3 - .L_2)
	.align		4
.L_2:
        /*0010*/ 	.word	index@($__internal_2_$__cuda_sm20_div_u16)
        /*0014*/ 	.word	0x00000000


	//----- nvinfo : EIATTR_FRAME_SIZE
	.align		4
.L_3:
        /*0018*/ 	.byte	0x04, 0x11
        /*001a*/ 	.short	(.L_5 - .L_4)
	.align		4
.L_4:
        /*001c*/ 	.word	index@(_Z7add4096PdS_i)
        /*0020*/ 	.word	0x00000000


	//----- nvinfo : EIATTR_REGCOUNT
	.align		4
.L_5:
        /*0024*/ 	.byte	0x04, 0x2f
        /*0026*/ 	.short	(.L_7 - .L_6)
	.align		4
.L_6:
        /*0028*/ 	.word	index@(_Z14addsquared4096PdS_i)
        /*002c*/ 	.word	0x00000020


	//----- nvinfo : EIATTR_FRAME_SIZE
	.align		4
.L_7:
        /*0030*/ 	.byte	0x04, 0x11
        /*0032*/ 	.short	(.L_9 - .L_8)
	.align		4
.L_8:
        /*0034*/ 	.word	index@($__internal_1_$__cuda_sm20_div_u16)
        /*0038*/ 	.word	0x00000000


	//----- nvinfo : EIATTR_FRAME_SIZE
	.align		4
.L_9:
        /*003c*/ 	.byte	0x04, 0x11
        /*003e*/ 	.short	(.L_11 - .L_10)
	.align		4
.L_10:
        /*0040*/ 	.word	index@(_Z14addsquared4096PdS_i)
        /*0044*/ 	.word	0x00000000


	//----- nvinfo : EIATTR_REGCOUNT
	.align		4
.L_11:
        /*0048*/ 	.byte	0x04, 0x2f
        /*004a*/ 	.short	(.L_13 - .L_12)
	.align		4
.L_12:
        /*004c*/ 	.word	index@(_Z7max4096PdS_i)
        /*0050*/ 	.word	0x0000001b


	//----- nvinfo : EIATTR_FRAME_SIZE
	.align		4
.L_13:
        /*0054*/ 	.byte	0x04, 0x11
        /*0056*/ 	.short	(.L_15 - .L_14)
	.align		4
.L_14:
        /*0058*/ 	.word	index@($__internal_0_$__cuda_sm20_div_u16)
        /*005c*/ 	.word	0x00000000


	//----- nvinfo : EIATTR_FRAME_SIZE
	.align		4
.L_15:
        /*0060*/ 	.byte	0x04, 0x11
        /*0062*/ 	.short	(.L_17 - .L_16)
	.align		4
.L_16:
        /*0064*/ 	.word	index@(_Z7max4096PdS_i)
        /*0068*/ 	.word	0x00000000


	//----- nvinfo : EIATTR_MIN_STACK_SIZE
	.align		4
.L_17:
        /*006c*/ 	.byte	0x04, 0x12
        /*006e*/ 	.short	(.L_19 - .L_18)
	.align		4
.L_18:
        /*0070*/ 	.word	index@(_Z7max4096PdS_i)
        /*0074*/ 	.word	0x00000000


	//----- nvinfo : EIATTR_MIN_STACK_SIZE
	.align		4
.L_19:
        /*0078*/ 	.byte	0x04, 0x12
        /*007a*/ 	.short	(.L_21 - .L_20)
	.align		4
.L_20:
        /*007c*/ 	.word	index@(_Z14addsquared4096PdS_i)
        /*0080*/ 	.word	0x00000000


	//----- nvinfo : EIATTR_MIN_STACK_SIZE
	.align		4
.L_21:
        /*0084*/ 	.byte	0x04, 0x12
        /*0086*/ 	.short	(.L_23 - .L_22)
	.align		4
.L_22:
        /*0088*/ 	.word	index@(_Z7add4096PdS_i)
        /*008c*/ 	.word	0x00000000
.L_23:


//--------------------- .nv.compat                --------------------------
	.section	.nv.compat,"",@"SHT_CUDA_COMPAT_INFO"
	.align	4
        /*0000*/ 	.byte	0x02, 0x09, 0x00, 0x00, 0x02, 0x02, 0x01, 0x00, 0x02, 0x05, 0x05, 0x00, 0x03, 0x07, 0x01, 0x01
        /*0010*/ 	.byte	0x02, 0x03, 0x00, 0x00, 0x02, 0x06, 0x01, 0x00, 0x04, 0x0b, 0x08, 0x00, 0x01, 0x00, 0x00, 0x00
        /*0020*/ 	.byte	0x00, 0x00, 0x00, 0x00


//--------------------- .nv.info._Z7max4096PdS_i  --------------------------
	.section	.nv.info._Z7max4096PdS_i,"",@"SHT_CUDA_INFO"
	.sectionflags	@""
	.align	4


	//----- nvinfo : EIATTR_CUDA_API_VERSION
	.align		4
        /*0000*/ 	.byte	0x04, 0x37
        /*0002*/ 	.short	(.L_25 - .L_24)
.L_24:
        /*0004*/ 	.word	0x00000082


	//----- nvinfo : EIATTR_KPARAM_INFO
	.align		4
.L_25:
        /*0008*/ 	.byte	0x04, 0x17
        /*000a*/ 	.short	(.L_27 - .L_26)
.L_26:
        /*000c*/ 	.word	0x00000000
        /*0010*/ 	.short	0x0002
        /*0012*/ 	.short	0x0010
        /*0014*/ 	.byte	0x00, 0xf0, 0x11, 0x00


	//----- nvinfo : EIATTR_KPARAM_INFO
	.align		4
.L_27:
        /*0018*/ 	.byte	0x04, 0x17
        /*001a*/ 	.short	(.L_29 - .L_28)
.L_28:
        /*001c*/ 	.word	0x00000000
        /*0020*/ 	.short	0x0001
        /*0022*/ 	.short	0x0008
        /*0024*/ 	.byte	0x00, 0xf5, 0x21, 0x00


	//----- nvinfo : EIATTR_KPARAM_INFO
	.align		4
.L_29:
        /*0028*/ 	.byte	0x04, 0x17
        /*002a*/ 	.short	(.L_31 - .L_30)
.L_30:
        /*002c*/ 	.word	0x00000000
        /*0030*/ 	.short	0x0000
        /*0032*/ 	.short	0x0000
        /*0034*/ 	.byte	0x00, 0xf5, 0x21, 0x00


	//----- nvinfo : EIATTR_SPARSE_MMA_MASK
	.align		4
.L_31:
        /*0038*/ 	.byte	0x03, 0x50
        /*003a*/ 	.short	0x0000


	//----- nvinfo : EIATTR_MAXREG_COUNT
	.align		4
        /*003c*/ 	.byte	0x03, 0x1b
        /*003e*/ 	.short	0x00ff


	//----- nvinfo : EIATTR_NUM_BARRIERS
	.align		4
        /*0040*/ 	.byte	0x02, 0x4c
        /*0042*/ 	.byte	0x01
	.zero		1


	//----- nvinfo : EIATTR_MERCURY_ISA_VERSION
	.align		4
        /*0044*/ 	.byte	0x03, 0x5f
        /*0046*/ 	.short	0x0101


	//----- nvinfo : EIATTR_VRC_CTA_INIT_COUNT
	.align		4
        /*0048*/ 	.byte	0x02, 0x4a
	.zero		1
	.zero		1


	//----- nvinfo : EIATTR_EXIT_INSTR_OFFSETS
	.align		4
        /*004c*/ 	.byte	0x04, 0x1c
        /*004e*/ 	.short	(.L_33 - .L_32)


	//   ....[0]....
.L_32:
        /*0050*/ 	.word	0x00000b40


	//----- nvinfo : EIATTR_CRS_STACK_SIZE
	.align		4
.L_33:
        /*0054*/ 	.byte	0x04, 0x1e
        /*0056*/ 	.short	(.L_35 - .L_34)
.L_34:
        /*0058*/ 	.word	0x00000000


	//----- nvinfo : EIATTR_CBANK_PARAM_SIZE
	.align		4
.L_35:
        /*005c*/ 	.byte	0x03, 0x19
        /*005e*/ 	.short	0x0014


	//----- nvinfo : EIATTR_PARAM_CBANK
	.align		4
        /*0060*/ 	.byte	0x04, 0x0a
        /*0062*/ 	.short	(.L_37 - .L_36)
	.align		4
.L_36:
        /*0064*/ 	.word	index@(.nv.constant0._Z7max4096PdS_i)
        /*0068*/ 	.short	0x0380
        /*006a*/ 	.short	0x0014


	//----- nvinfo : EIATTR_SW_WAR
	.align		4
.L_37:
        /*006c*/ 	.byte	0x04, 0x36
        /*006e*/ 	.short	(.L_39 - .L_38)
.L_38:
        /*0070*/ 	.word	0x00000008
.L_39:


//--------------------- .nv.info._Z14addsquared4096PdS_i --------------------------
	.section	.nv.info._Z14addsquared4096PdS_i,"",@"SHT_CUDA_INFO"
	.sectionflags	@""
	.align	4


	//----- nvinfo : EIATTR_CUDA_API_VERSION
	.align		4
        /*0000*/ 	.byte	0x04, 0x37
        /*0002*/ 	.short	(.L_41 - .L_40)
.L_40:
        /*0004*/ 	.word	0x00000082


	//----- nvinfo : EIATTR_KPARAM_INFO
	.align		4
.L_41:
        /*0008*/ 	.byte	0x04, 0x17
        /*000a*/ 	.short	(.L_43 - .L_42)
.L_42:
        /*000c*/ 	.word	0x00000000
        /*0010*/ 	.short	0x0002
        /*0012*/ 	.short	0x0010
        /*0014*/ 	.byte	0x00, 0xf0, 0x11, 0x00


	//----- nvinfo : EIATTR_KPARAM_INFO
	.align		4
.L_43:
        /*0018*/ 	.byte	0x04, 0x17
        /*001a*/ 	.short	(.L_45 - .L_44)
.L_44:
        /*001c*/ 	.word	0x00000000
        /*0020*/ 	.short	0x0001
        /*0022*/ 	.short	0x0008
        /*0024*/ 	.byte	0x00, 0xf5, 0x21, 0x00


	//----- nvinfo : EIATTR_KPARAM_INFO
	.align		4
.L_45:
        /*0028*/ 	.byte	0x04, 0x17
        /*002a*/ 	.short	(.L_47 - .L_46)
.L_46:
        /*002c*/ 	.word	0x00000000
        /*0030*/ 	.short	0x0000
        /*0032*/ 	.short	0x0000
        /*0034*/ 	.byte	0x00, 0xf5, 0x21, 0x00


	//----- nvinfo : EIATTR_SPARSE_MMA_MASK
	.align		4
.L_47:
        /*0038*/ 	.byte	0x03, 0x50
        /*003a*/ 	.short	0x0000


	//----- nvinfo : EIATTR_MAXREG_COUNT
	.align		4
        /*003c*/ 	.byte	0x03, 0x1b
        /*003e*/ 	.short	0x00ff


	//----- nvinfo : EIATTR_NUM_BARRIERS
	.align		4
        /*0040*/ 	.byte	0x02, 0x4c
        /*0042*/ 	.byte	0x01
	.zero		1


	//----- nvinfo : EIATTR_MERCURY_ISA_VERSION
	.align		4
        /*0044*/ 	.byte	0x03, 0x5f
        /*0046*/ 	.short	0x0101


	//----- nvinfo : EIATTR_VRC_CTA_INIT_COUNT
	.align		4
        /*0048*/ 	.byte	0x02, 0x4a
	.zero		1
	.zero		1


	//----- nvinfo : EIATTR_EXIT_INSTR_OFFSETS
	.align		4
        /*004c*/ 	.byte	0x04, 0x1c
        /*004e*/ 	.short	(.L_49 - .L_48)


	//   ....[0]....
.L_48:
        /*0050*/ 	.word	0x00001730


	//----- nvinfo : EIATTR_CRS_STACK_SIZE
	.align		4
.L_49:
        /*0054*/ 	.byte	0x04, 0x1e
        /*0056*/ 	.short	(.L_51 - .L_50)
.L_50:
        /*0058*/ 	.word	0x00000000


	//----- nvinfo : EIATTR_CBANK_PARAM_SIZE
	.align		4
.L_51:
        /*005c*/ 	.byte	0x03, 0x19
        /*005e*/ 	.short	0x0014


	//----- nvinfo : EIATTR_PARAM_CBANK
	.align		4
        /*0060*/ 	.byte	0x04, 0x0a
        /*0062*/ 	.short	(.L_53 - .L_52)
	.align		4
.L_52:
        /*0064*/ 	.word	index@(.nv.constant0._Z14addsquared4096PdS_i)
        /*0068*/ 	.short	0x0380
        /*006a*/ 	.short	0x0014


	//----- nvinfo : EIATTR_SW_WAR
	.align		4
.L_53:
        /*006c*/ 	.byte	0x04, 0x36
        /*006e*/ 	.short	(.L_55 - .L_54)
.L_54:
        /*0070*/ 	.word	0x00000008
.L_55:


//--------------------- .nv.info._Z7add4096PdS_i  --------------------------
	.section	.nv.info._Z7add4096PdS_i,"",@"SHT_CUDA_INFO"
	.sectionflags	@""
	.align	4


	//----- nvinfo : EIATTR_CUDA_API_VERSION
	.align		4
        /*0000*/ 	.byte	0x04, 0x37
        /*0002*/ 	.short	(.L_57 - .L_56)
.L_56:
        /*0004*/ 	.word	0x00000082


	//----- nvinfo : EIATTR_KPARAM_INFO
	.align		4
.L_57:
        /*0008*/ 	.byte	0x04, 0x17
        /*000a*/ 	.short	(.L_59 - .L_58)
.L_58:
        /*000c*/ 	.word	0x00000000
        /*0010*/ 	.short	0x0002
        /*0012*/ 	.short	0x0010
        /*0014*/ 	.byte	0x00, 0xf0, 0x11, 0x00


	//----- nvinfo : EIATTR_KPARAM_INFO
	.align		4
.L_59:
        /*0018*/ 	.byte	0x04, 0x17
        /*001a*/ 	.short	(.L_61 - .L_60)
.L_60:
        /*001c*/ 	.word	0x00000000
        /*0020*/ 	.short	0x0001
        /*0022*/ 	.short	0x0008
        /*0024*/ 	.byte	0x00, 0xf5, 0x21, 0x00


	//----- nvinfo : EIATTR_KPARAM_INFO
	.align		4
.L_61:
        /*0028*/ 	.byte	0x04, 0x17
        /*002a*/ 	.short	(.L_63 - .L_62)
.L_62:
        /*002c*/ 	.word	0x00000000
        /*0030*/ 	.short	0x0000
        /*0032*/ 	.short	0x0000
        /*0034*/ 	.byte	0x00, 0xf5, 0x21, 0x00


	//----- nvinfo : EIATTR_SPARSE_MMA_MASK
	.align		4
.L_63:
        /*0038*/ 	.byte	0x03, 0x50
        /*003a*/ 	.short	0x0000


	//----- nvinfo : EIATTR_MAXREG_COUNT
	.align		4
        /*003c*/ 	.byte	0x03, 0x1b
        /*003e*/ 	.short	0x00ff


	//----- nvinfo : EIATTR_NUM_BARRIERS
	.align		4
        /*0040*/ 	.byte	0x02, 0x4c
        /*0042*/ 	.byte	0x01
	.zero		1


	//----- nvinfo : EIATTR_MERCURY_ISA_VERSION
	.align		4
        /*0044*/ 	.byte	0x03, 0x5f
        /*0046*/ 	.short	0x0101


	//----- nvinfo : EIATTR_VRC_CTA_INIT_COUNT
	.align		4
        /*0048*/ 	.byte	0x02, 0x4a
	.zero		1
	.zero		1


	//----- nvinfo : EIATTR_EXIT_INSTR_OFFSETS
	.align		4
        /*004c*/ 	.byte	0x04, 0x1c
        /*004e*/ 	.short	(.L_65 - .L_64)


	//   ....[0]....
.L_64:
        /*0050*/ 	.word	0x00001730


	//----- nvinfo : EIATTR_CRS_STACK_SIZE
	.align		4
.L_65:
        /*0054*/ 	.byte	0x04, 0x1e
        /*0056*/ 	.short	(.L_67 - .L_66)
.L_66:
        /*0058*/ 	.word	0x00000000


	//----- nvinfo : EIATTR_CBANK_PARAM_SIZE
	.align		4
.L_67:
        /*005c*/ 	.byte	0x03, 0x19
        /*005e*/ 	.short	0x0014


	//----- nvinfo : EIATTR_PARAM_CBANK
	.align		4
        /*0060*/ 	.byte	0x04, 0x0a
        /*0062*/ 	.short	(.L_69 - .L_68)
	.align		4
.L_68:
        /*0064*/ 	.word	index@(.nv.constant0._Z7add4096PdS_i)
        /*0068*/ 	.short	0x0380
        /*006a*/ 	.short	0x0014


	//----- nvinfo : EIATTR_SW_WAR
	.align		4
.L_69:
        /*006c*/ 	.byte	0x04, 0x36
        /*006e*/ 	.short	(.L_71 - .L_70)
.L_70:
        /*0070*/ 	.word	0x00000008
.L_71:


//--------------------- .nv.callgraph             --------------------------
	.section	.nv.callgraph,"",@"SHT_CUDA_CALLGRAPH"
	.align	4
	.sectionentsize	8
	.align		4
        /*0000*/ 	.word	0x00000000
	.align		4
        /*0004*/ 	.word	0xffffffff
	.align		4
        /*0008*/ 	.word	0x00000000
	.align		4
        /*000c*/ 	.word	0xfffffffe
	.align		4
        /*0010*/ 	.word	0x00000000
	.align		4
        /*0014*/ 	.word	0xfffffffd
	.align		4
        /*0018*/ 	.word	0x00000000
	.align		4
        /*001c*/ 	.word	0xfffffffc


//--------------------- .text._Z7max4096PdS_i     --------------------------
	.section	.text._Z7max4096PdS_i,"ax",@progbits
	.align	128
        .global         _Z7max4096PdS_i
        .type           _Z7max4096PdS_i,@function
        .size           _Z7max4096PdS_i,(.L_x_44 - _Z7max4096PdS_i)
        .other          _Z7max4096PdS_i,@"STO_CUDA_ENTRY STV_DEFAULT"
_Z7max4096PdS_i:
.text._Z7max4096PdS_i:
[----:B------:R-:W-:Y:S01]  /*0000*/  LDC R1, c[0x0][0x37c] ;  /* 0x0000df00ff017b82 */ /* 0x000fe20000000800 */
[----:B------:R-:W0:Y:S07]  /*0010*/  S2R R0, SR_TID.X ;  /* 0x0000000000007919 */ /* 0x000e2e0000002100 */
[----:B------:R-:W1:Y:S01]  /*0020*/  S2UR UR5, SR_CgaCtaId ;  /* 0x00000000000579c3 */ /* 0x000e620000008800 */
[----:B------:R-:W-:Y:S01]  /*0030*/  UMOV UR4, 0x400 ;  /* 0x0000040000047882 */ /* 0x000fe20000000000 */
[----:B------:R-:W-:Y:S01]  /*0040*/  IMAD.MOV.U32 R6, RZ, RZ, 0x0 ;  /* 0x00000000ff067424 */ /* 0x000fe200078e00ff */
[----:B------:R-:W2:Y:S01]  /*0050*/  S2R R3, SR_CTAID.X ;  /* 0x0000000000037919 */ /* 0x000ea20000002500 */
[----:B------:R-:W-:Y:S01]  /*0060*/  IMAD.MOV.U32 R7, RZ, RZ, -0x40100000 ;  /* 0xbff00000ff077424 */ /* 0x000fe200078e00ff */
[----:B------:R-:W3:Y:S03]  /*0070*/  LDCU.64 UR8, c[0x0][0x358] ;  /* 0x00006b00ff0877ac */ /* 0x000ee60008000a00 */
[----:B------:R-:W2:Y:S01]  /*0080*/  LDC R4, c[0x0][0x390] ;  /* 0x0000e400ff047b82 */ /* 0x000ea20000000800 */
[----:B-1----:R-:W-:Y:S01]  /*0090*/  ULEA UR4, UR5, UR4, 0x18 ;  /* 0x0000000405047291 */ /* 0x002fe2000f8ec0ff */
[----:B------:R-:W1:Y:S05]  /*00a0*/  LDCU UR5, c[0x0][0x360] ;  /* 0x00006c00ff0577ac */ /* 0x000e6a0008000800 */
[----:B0-----:R-:W-:Y:S01]  /*00b0*/  LEA R2, R0, UR4, 0x3 ;  /* 0x0000000400027c11 */ /* 0x001fe2000f8e18ff */
[----:B--2---:R-:W-:-:S04]  /*00c0*/  IMAD R4, R3, -0x1000, R4 ;  /* 0xfffff00003047824 */ /* 0x004fc800078e0204 */
[----:B------:R0:W-:Y:S01]  /*00d0*/  STS.64 [R2], R6 ;  /* 0x0000000602007388 */ /* 0x0001e20000000a00 */
[C---:B------:R-:W-:Y:S02]  /*00e0*/  ISETP.GE.AND P0, PT, R4.reuse, 0x1, PT ;  /* 0x000000010400780c */ /* 0x040fe40003f06270 */
[----:B------:R-:W-:Y:S01]  /*00f0*/  VIMNMX R4, PT, PT, R4, 0x1000, PT ;  /* 0x0000100004047848 */ /* 0x000fe20003fe0100 */
[----:B-1----:R-:W-:-:S10]  /*0100*/  IMAD.U32 R5, RZ, RZ, UR5 ;  /* 0x00000005ff057e24 */ /* 0x002fd4000f8e00ff */
[----:B0--3--:R-:W-:Y:S05]  /*0110*/  @!P0 BRA `(.L_x_0) ;  /* 0x0000000400c48947 */ /* 0x009fea0003800000 */
[----:B------:R-:W-:Y:S02]  /*0120*/  VIMNMX R6, PT, PT, R4, R5, !PT ;  /* 0x0000000504067248 */ /* 0x000fe40007fe0100 */
[----:B------:R-:W-:Y:S02]  /*0130*/  LOP3.LUT R11, R5, 0xffff, RZ, 0xc0, !PT ;  /* 0x0000ffff050b7812 */ /* 0x000fe400078ec0ff */
[----:B------:R-:W-:Y:S01]  /*0140*/  IADD3 R7, PT, PT, R6, -0x1, RZ ;  /* 0xffffffff06077810 */ /* 0x000fe20007ffe0ff */
[----:B------:R-:W-:-:S03]  /*0150*/  IMAD R6, R3, 0x1000, R0 ;  /* 0x0000100003067824 */ /* 0x000fc600078e0200 */
[----:B------:R-:W-:Y:S02]  /*0160*/  LOP3.LUT R9, R7, 0xffff, RZ, 0xc0, !PT ;  /* 0x0000ffff07097812 */ /* 0x000fe400078ec0ff */
[----:B------:R-:W-:-:S07]  /*0170*/  MOV R12, 0x190 ;  /* 0x00000190000c7802 */ /* 0x000fce0000000f00 */
[----:B------:R-:W-:Y:S05]  /*0180*/  CALL.REL.NOINC `($__internal_0_$__cuda_sm20_div_u16) ;  /* 0x0000000800707944 */ /* 0x000fea0003c00000 */
[----:B------:R-:W-:Y:S01]  /*0190*/  LOP3.LUT R7, R11, 0xffff, RZ, 0xc0, !PT ;  /* 0x0000ffff0b077812 */ /* 0x000fe200078ec0ff */
[----:B------:R-:W-:Y:S02]  /*01a0*/  HFMA2 R14, -RZ, RZ, 0, 0 ;  /* 0x00000000ff0e7431 */ /* 0x000fe400000001ff */
[----:B------:R-:W-:Y:S01]  /*01b0*/  IMAD.MOV.U32 R24, RZ, RZ, RZ ;  /* 0x000000ffff187224 */ /* 0x000fe200078e00ff */
[C---:B------:R-:W-:Y:S01]  /*01c0*/  ISETP.GE.U32.AND P0, PT, R7.reuse, 0x3, PT ;  /* 0x000000030700780c */ /* 0x040fe20003f06070 */
[----:B------:R-:W-:Y:S02]  /*01d0*/  VIADD R22, R7, 0x1 ;  /* 0x0000000107167836 */ /* 0x000fe40000000000 */
[----:B------:R-:W-:-:S03]  /*01e0*/  IMAD.MOV.U32 R15, RZ, RZ, -0x40100000 ;  /* 0xbff00000ff0f7424 */ /* 0x000fc600078e00ff */
[----:B------:R-:W-:-:S07]  /*01f0*/  LOP3.LUT R7, R22, 0x3, RZ, 0xc0, !PT ;  /* 0x0000000316077812 */ /* 0x000fce00078ec0ff */
[----:B------:R-:W-:Y:S05]  /*0200*/  @!P0 BRA `(.L_x_1) ;  /* 0x00000004002c8947 */ /* 0x000fea0003800000 */
[----:B------:R-:W0:Y:S01]  /*0210*/  LDC.64 R16, c[0x0][0x380] ;  /* 0x0000e000ff107b82 */ /* 0x000e220000000a00 */
[----:B------:R-:W-:Y:S01]  /*0220*/  LOP3.LUT R22, R22, 0x1fffc, RZ, 0xc0, !PT ;  /* 0x0001fffc16167812 */ /* 0x000fe200078ec0ff */
[C---:B------:R-:W-:Y:S01]  /*0230*/  IMAD.IADD R12, R5.reuse, 0x1, R0 ;  /* 0x00000001050c7824 */ /* 0x040fe200078e0200 */
[C---:B------:R-:W-:Y:S01]  /*0240*/  LEA R9, R5.reuse, R0, 0x1 ;  /* 0x0000000005097211 */ /* 0x040fe200078e08ff */
[C-C-:B------:R-:W-:Y:S01]  /*0250*/  IMAD R8, R5.reuse, 0x2, R6.reuse ;  /* 0x0000000205087824 */ /* 0x140fe200078e0206 */
[----:B------:R-:W-:Y:S01]  /*0260*/  MOV R15, 0xbff00000 ;  /* 0xbff00000000f7802 */ /* 0x000fe20000000f00 */
[C---:B------:R-:W-:Y:S02]  /*0270*/  IMAD R10, R5.reuse, 0x3, R6 ;  /* 0x00000003050a7824 */ /* 0x040fe400078e0206 */
[----:B------:R-:W-:Y:S02]  /*0280*/  IMAD R11, R5, 0x3, R0 ;  /* 0x00000003050b7824 */ /* 0x000fe400078e0200 */
[----:B------:R-:W-:-:S02]  /*0290*/  IMAD.MOV.U32 R24, RZ, RZ, RZ ;  /* 0x000000ffff187224 */ /* 0x000fc400078e00ff */
[----:B------:R-:W-:Y:S02]  /*02a0*/  IMAD.MOV.U32 R13, RZ, RZ, R0 ;  /* 0x000000ffff0d7224 */ /* 0x000fe400078e0000 */
[----:B------:R-:W-:Y:S02]  /*02b0*/  IMAD.MOV.U32 R14, RZ, RZ, 0x0 ;  /* 0x00000000ff0e7424 */ /* 0x000fe400078e00ff */
[----:B------:R-:W-:Y:S02]  /*02c0*/  IMAD.MOV R22, RZ, RZ, -R22 ;  /* 0x000000ffff167224 */ /* 0x000fe400078e0a16 */
[----:B------:R-:W-:-:S07]  /*02d0*/  IMAD R23, R3, 0x1000, R12 ;  /* 0x0000100003177824 */ /* 0x000fce00078e020c */
.L_x_10:
[-C--:B------:R-:W-:Y:S01]  /*02e0*/  ISETP.GE.AND P3, PT, R13, R4.reuse, PT ;  /* 0x000000040d00720c */ /* 0x080fe20003f66270 */
[----:B------:R-:W-:Y:S01]  /*02f0*/  BSSY.RECONVERGENT B0, `(.L_x_2) ;  /* 0x000000e000007945 */ /* 0x000fe20003800200 */
[-C--:B------:R-:W-:Y:S01]  /*0300*/  ISETP.GE.AND P0, PT, R12, R4.reuse, PT ;  /* 0x000000040c00720c */ /* 0x080fe20003f06270 */
[----:B------:R-:W-:Y:S01]  /*0310*/  IMAD.IADD R24, R5, 0x1, R24 ;  /* 0x0000000105187824 */ /* 0x000fe200078e0218 */
[-C--:B------:R-:W-:Y:S02]  /*0320*/  ISETP.GE.AND P1, PT, R9, R4.reuse, PT ;  /* 0x000000040900720c */ /* 0x080fe40003f26270 */
[----:B------:R-:W-:-:S07]  /*0330*/  ISETP.GE.AND P2, PT, R11, R4, PT ;  /* 0x000000040b00720c */ /* 0x000fce0003f46270 */
[----:B-1234-:R-:W-:Y:S06]  /*0340*/  @P3 BRA `(.L_x_3) ;  /* 0x0000000000203947 */ /* 0x01efec0003800000 */
[----:B0-----:R-:W-:-:S06]  /*0350*/  IMAD.WIDE.U32 R20, R6, 0x8, R16 ;  /* 0x0000000806147825 */ /* 0x001fcc00078e0010 */
[----:B------:R-:W2:Y:S02]  /*0360*/  LDG.E.64 R20, desc[UR8][R20.64] ;  /* 0x0000000814147981 */ /* 0x000ea4000c1e1b00 */
[----:B--2---:R-:W0:Y:S08]  /*0370*/  F2I.F64.TRUNC R18, R20 ;  /* 0x0000001400127311 */ /* 0x004e30000030d100 */
[----:B0-----:R-:W0:Y:S02]  /*0380*/  I2F.F64 R18, R18 ;  /* 0x0000001200127312 */ /* 0x001e240000201c00 */
[----:B0-----:R-:W-:-:S14]  /*0390*/  DSETP.GEU.AND P3, PT, R14, R18, PT ;  /* 0x000000120e00722a */ /* 0x001fdc0003f6e000 */
[----:B------:R1:W-:Y:S01]  /*03a0*/  @!P3 STS.64 [R2], R18 ;  /* 0x000000120200b388 */ /* 0x0003e20000000a00 */
[----:B------:R-:W-:Y:S01]  /*03b0*/  @!P3 MOV R14, R18 ;  /* 0x00000012000eb202 */ /* 0x000fe20000000f00 */
[----:B------:R-:W-:-:S07]  /*03c0*/  @!P3 IMAD.MOV.U32 R15, RZ, RZ, R19 ;  /* 0x000000ffff0fb224 */ /* 0x000fce00078e0013 */
.L_x_3:
[----:B------:R-:W-:Y:S05]  /*03d0*/  BSYNC.RECONVERGENT B0 ;  /* 0x0000000000007941 */ /* 0x000fea0003800200 */
.L_x_2:
[----:B------:R-:W-:Y:S04]  /*03e0*/  BSSY.RECONVERGENT B0, `(.L_x_4) ;  /* 0x000000a000007945 */ /* 0x000fe80003800200 */
[----:B------:R-:W-:Y:S05]  /*03f0*/  @P0 BRA `(.L_x_5) ;  /* 0x0000000000200947 */ /* 0x000fea0003800000 */
[----:B0-----:R-:W-:-:S06]  /*0400*/  IMAD.WIDE.U32 R20, R23, 0x8, R16 ;  /* 0x0000000817147825 */ /* 0x001fcc00078e0010 */
[----:B------:R-:W1:Y:S02]  /*0410*/  LDG.E.64 R20, desc[UR8][R20.64] ;  /* 0x0000000814147981 */ /* 0x000e64000c1e1b00 */
[----:B-1----:R-:W0:Y:S08]  /*0420*/  F2I.F64.TRUNC R18, R20 ;  /* 0x0000001400127311 */ /* 0x002e30000030d100 */
[----:B0-----:R-:W0:Y:S02]  /*0430*/  I2F.F64 R18, R18 ;  /* 0x0000001200127312 */ /* 0x001e240000201c00 */
[----:B0-----:R-:W-:-:S14]  /*0440*/  DSETP.GEU.AND P0, PT, R14, R18, PT ;  /* 0x000000120e00722a */ /* 0x001fdc0003f0e000 */
[----:B------:R2:W-:Y:S01]  /*0450*/  @!P0 STS.64 [R2], R18 ;  /* 0x0000001202008388 */ /* 0x0005e20000000a00 */
[----:B------:R-:W-:Y:S02]  /*0460*/  @!P0 IMAD.MOV.U32 R14, RZ, RZ, R18 ;  /* 0x000000ffff0e8224 */ /* 0x000fe400078e0012 */
[----:B------:R-:W-:-:S07]  /*0470*/  @!P0 IMAD.MOV.U32 R15, RZ, RZ, R19 ;  /* 0x000000ffff0f8224 */ /* 0x000fce00078e0013 */
.L_x_5:
[----:B------:R-:W-:Y:S05]  /*0480*/  BSYNC.RECONVERGENT B0 ;  /* 0x0000000000007941 */ /* 0x000fea0003800200 */
.L_x_4:
[----:B------:R-:W-:Y:S04]  /*0490*/  BSSY.RECONVERGENT B0, `(.L_x_6) ;  /* 0x000000a000007945 */ /* 0x000fe80003800200 */
[----:B------:R-:W-:Y:S05]  /*04a0*/  @P1 BRA `(.L_x_7) ;  /* 0x0000000000201947 */ /* 0x000fea0003800000 */
[----:B012---:R-:W-:-:S06]  /*04b0*/  IMAD.WIDE.U32 R18, R8, 0x8, R16 ;  /* 0x0000000808127825 */ /* 0x007fcc00078e0010 */
[----:B------:R-:W2:Y:S02]  /*04c0*/  LDG.E.64 R18, desc[UR8][R18.64] ;  /* 0x0000000812127981 */ /* 0x000ea4000c1e1b00 */
[----:B--2---:R-:W0:Y:S08]  /*04d0*/  F2I.F64.TRUNC R20, R18 ;  /* 0x0000001200147311 */ /* 0x004e30000030d100 */
[----:B0-----:R-:W0:Y:S02]  /*04e0*/  I2F.F64 R20, R20 ;  /* 0x0000001400147312 */ /* 0x001e240000201c00 */
[----:B0-----:R-:W-:-:S14]  /*04f0*/  DSETP.GEU.AND P0, PT, R14, R20, PT ;  /* 0x000000140e00722a */ /* 0x001fdc0003f0e000 */
[----:B------:R3:W-:Y:S01]  /*0500*/  @!P0 STS.64 [R2], R20 ;  /* 0x0000001402008388 */ /* 0x0007e20000000a00 */
[----:B------:R-:W-:Y:S01]  /*0510*/  @!P0 MOV R14, R20 ;  /* 0x00000014000e8202 */ /* 0x000fe20000000f00 */
[----:B------:R-:W-:-:S07]  /*0520*/  @!P0 IMAD.MOV.U32 R15, RZ, RZ, R21 ;  /* 0x000000ffff0f8224 */ /* 0x000fce00078e0015 */
.L_x_7:
[----:B------:R-:W-:Y:S05]  /*0530*/  BSYNC.RECONVERGENT B0 ;  /* 0x0000000000007941 */ /* 0x000fea0003800200 */
.L_x_6:
[----:B------:R-:W-:Y:S01]  /*0540*/  BSSY.RECONVERGENT B0, `(.L_x_8) ;  /* 0x000000b000007945 */ /* 0x000fe20003800200 */
[----:B------:R-:W-:-:S03]  /*0550*/  IMAD.IADD R24, R5, 0x1, R24 ;  /* 0x0000000105187824 */ /* 0x000fc600078e0218 */
[----:B------:R-:W-:Y:S05]  /*0560*/  @P2 BRA `(.L_x_9) ;  /* 0x0000000000202947 */ /* 0x000fea0003800000 */
[----:B0--3--:R-:W-:-:S06]  /*0570*/  IMAD.WIDE.U32 R20, R10, 0x8, R16 ;  /* 0x000000080a147825 */ /* 0x009fcc00078e0010 */
[----:B------:R-:W1:Y:S02]  /*0580*/  LDG.E.64 R20, desc[UR8][R20.64] ;  /* 0x0000000814147981 */ /* 0x000e64000c1e1b00 */
[----:B-12---:R-:W0:Y:S08]  /*0590*/  F2I.F64.TRUNC R18, R20 ;  /* 0x0000001400127311 */ /* 0x006e30000030d100 */
[----:B0-----:R-:W0:Y:S02]  /*05a0*/  I2F.F64 R18, R18 ;  /* 0x0000001200127312 */ /* 0x001e240000201c00 */
[----:B0-----:R-:W-:-:S14]  /*05b0*/  DSETP.GEU.AND P0, PT, R14, R18, PT ;  /* 0x000000120e00722a */ /* 0x001fdc0003f0e000 */
[----:B------:R4:W-:Y:S01]  /*05c0*/  @!P0 STS.64 [R2], R18 ;  /* 0x0000001202008388 */ /* 0x0009e20000000a00 */
[----:B------:R-:W-:Y:S01]  /*05d0*/  @!P0 IMAD.MOV.U32 R14, RZ, RZ, R18 ;  /* 0x000000ffff0e8224 */ /* 0x000fe200078e0012 */
[----:B------:R-:W-:-:S07]  /*05e0*/  @!P0 MOV R15, R19 ;  /* 0x00000013000f8202 */ /* 0x000fce0000000f00 */
.L_x_9:
[----:B------:R-:W-:Y:S05]  /*05f0*/  BSYNC.RECONVERGENT B0 ;  /* 0x0000000000007941 */ /* 0x000fea0003800200 */
.L_x_8:
[----:B------:R-:W-:Y:S01]  /*0600*/  VIADD R22, R22, 0x4 ;  /* 0x0000000416167836 */ /* 0x000fe20000000000 */
[C---:B------:R-:W-:Y:S01]  /*0610*/  IADD3 R24, PT, PT, R5.reuse, R24, R5 ;  /* 0x0000001805187210 */ /* 0x040fe20007ffe005 */
[C---:B------:R-:W-:Y:S01]  /*0620*/  IMAD R8, R5.reuse, 0x4, R8 ;  /* 0x0000000405087824 */ /* 0x040fe200078e0208 */
[C---:B------:R-:W-:Y:S01]  /*0630*/  LEA R23, R5.reuse, R23, 0x2 ;  /* 0x0000001705177211 */ /* 0x040fe200078e10ff */
[C---:B------:R-:W-:Y:S01]  /*0640*/  IMAD R10, R5.reuse, 0x4, R10 ;  /* 0x00000004050a7824 */ /* 0x040fe200078e020a */
[----:B------:R-:W-:Y:S01]  /*0650*/  ISETP.NE.AND P0, PT, R22, RZ, PT ;  /* 0x000000ff1600720c */ /* 0x000fe20003f05270 */
[C---:B------:R-:W-:Y:S01]  /*0660*/  IMAD R12, R5.reuse, 0x4, R12 ;  /* 0x00000004050c7824 */ /* 0x040fe200078e020c */
[C---:B------:R-:W-:Y:S01]  /*0670*/  LEA R11, R5.reuse, R11, 0x2 ;  /* 0x0000000b050b7211 */ /* 0x040fe200078e10ff */
[C---:B------:R-:W-:Y:S02]  /*0680*/  IMAD R9, R5.reuse, 0x4, R9 ;  /* 0x0000000405097824 */ /* 0x040fe400078e0209 */
[----:B------:R-:W-:-:S02]  /*0690*/  IMAD R13, R5, 0x4, R13 ;  /* 0x00000004050d7824 */ /* 0x000fc400078e020d */
[----:B------:R-:W-:-:S06]  /*06a0*/  IMAD R6, R5, 0x4, R6 ;  /* 0x0000000405067824 */ /* 0x000fcc00078e0206 */
[----:B------:R-:W-:Y:S05]  /*06b0*/  @P0 BRA `(.L_x_10) ;  /* 0xfffffffc00080947 */ /* 0x000fea000383ffff */
.L_x_1:
[----:B------:R-:W-:-:S13]  /*06c0*/  ISETP.NE.AND P0, PT, R7, RZ, PT ;  /* 0x000000ff0700720c */ /* 0x000fda0003f05270 */
[----:B------:R-:W-:Y:S05]  /*06d0*/  @!P0 BRA `(.L_x_0) ;  /* 0x0000000000548947 */ /* 0x000fea0003800000 */
[----:B------:R-:W0:Y:S01]  /*06e0*/  LDC.64 R8, c[0x0][0x380] ;  /* 0x0000e000ff087b82 */ /* 0x000e220000000a00 */
[----:B------:R-:W-:Y:S01]  /*06f0*/  IADD3 R24, PT, PT, R0, R24, RZ ;  /* 0x0000001800187210 */ /* 0x000fe20007ffe0ff */
[----:B------:R-:W-:-:S04]  /*0700*/  IMAD.MOV R13, RZ, RZ, -R7 ;  /* 0x000000ffff0d7224 */ /* 0x000fc800078e0a07 */
[----:B------:R-:W-:-:S07]  /*0710*/  IMAD R12, R3, 0x1000, R24 ;  /* 0x00001000030c7824 */ /* 0x000fce00078e0218 */
.L_x_13:
[----:B------:R-:W-:Y:S01]  /*0720*/  ISETP.GE.AND P0, PT, R24, R4, PT ;  /* 0x000000041800720c */ /* 0x000fe20003f06270 */
[----:B------:R-:W-:Y:S01]  /*0730*/  BSSY.RECONVERGENT B0, `(.L_x_11) ;  /* 0x000000c000007945 */ /* 0x000fe20003800200 */
[----:B------:R-:W-:-:S04]  /*0740*/  IADD3 R13, PT, PT, R13, 0x1, RZ ;  /* 0x000000010d0d7810 */ /* 0x000fc80007ffe0ff */
[----:B------:R-:W-:-:S07]  /*0750*/  ISETP.NE.AND P1, PT, R13, RZ, PT ;  /* 0x000000ff0d00720c */ /* 0x000fce0003f25270 */
[----:B0-----:R-:W-:Y:S06]  /*0760*/  @P0 BRA `(.L_x_12) ;  /* 0x0000000000200947 */ /* 0x001fec0003800000 */
[----:B0-----:R-:W-:-:S06]  /*0770*/  IMAD.WIDE.U32 R6, R12, 0x8, R8 ;  /* 0x000000080c067825 */ /* 0x001fcc00078e0008 */
[----:B------:R-:W5:Y:S02]  /*0780*/  LDG.E.64 R6, desc[UR8][R6.64] ;  /* 0x0000000806067981 */ /* 0x000f64000c1e1b00 */
[----:B-----5:R-:W0:Y:S08]  /*0790*/  F2I.F64.TRUNC R10, R6 ;  /* 0x00000006000a7311 */ /* 0x020e30000030d100 */
[----:B0-----:R-:W0:Y:S02]  /*07a0*/  I2F.F64 R10, R10 ;  /* 0x0000000a000a7312 */ /* 0x001e240000201c00 */
[----:B0-----:R-:W-:-:S14]  /*07b0*/  DSETP.GEU.AND P0, PT, R14, R10, PT ;  /* 0x0000000a0e00722a */ /* 0x001fdc0003f0e000 */
[----:B------:R0:W-:Y:S01]  /*07c0*/  @!P0 STS.64 [R2], R10 ;  /* 0x0000000a02008388 */ /* 0x0001e20000000a00 */
[----:B------:R-:W-:Y:S02]  /*07d0*/  @!P0 IMAD.MOV.U32 R14, RZ, RZ, R10 ;  /* 0x000000ffff0e8224 */ /* 0x000fe400078e000a */
[----:B------:R-:W-:-:S07]  /*07e0*/  @!P0 IMAD.MOV.U32 R15, RZ, RZ, R11 ;  /* 0x000000ffff0f8224 */ /* 0x000fce00078e000b */
.L_x_12:
[----:B------:R-:W-:Y:S05]  /*07f0*/  BSYNC.RECONVERGENT B0 ;  /* 0x0000000000007941 */ /* 0x000fea0003800200 */
.L_x_11:
[C---:B------:R-:W-:Y:S01]  /*0800*/  IADD3 R24, PT, PT, R5.reuse, R24, RZ ;  /* 0x0000001805187210 */ /* 0x040fe20007ffe0ff */
[----:B------:R-:W-:Y:S01]  /*0810*/  IMAD.IADD R12, R5, 0x1, R12 ;  /* 0x00000001050c7824 */ /* 0x000fe200078e020c */
[----:B------:R-:W-:Y:S06]  /*0820*/  @P1 BRA `(.L_x_13) ;  /* 0xfffffffc00bc1947 */ /* 0x000fec000383ffff */
.L_x_0:
[----:B------:R-:W-:Y:S01]  /*0830*/  BAR.SYNC.DEFER_BLOCKING 0x0 ;  /* 0x0000000000007b1d */ /* 0x000fe20000010000 */
[----:B------:R-:W-:-:S07]  /*0840*/  VIMNMX.U32 R4, PT, PT, R4, R5, PT ;  /* 0x0000000504047248 */ /* 0x000fce0003fe0000 */
.L_x_20:
[----:B------:R-:W-:Y:S01]  /*0850*/  SHF.R.U32.HI R5, RZ, 0x2, R5 ;  /* 0x00000002ff057819 */ /* 0x000fe20000011605 */
[----:B------:R-:W-:Y:S03]  /*0860*/  BSSY.RECONVERGENT B0, `(.L_x_14) ;  /* 0x0000022000007945 */ /* 0x000fe60003800200 */
[----:B------:R-:W-:-:S13]  /*0870*/  ISETP.GE.U32.AND P0, PT, R0, R5, PT ;  /* 0x000000050000720c */ /* 0x000fda0003f06070 */
[----:B0-----:R-:W-:Y:S05]  /*0880*/  @P0 BRA `(.L_x_15) ;  /* 0x00000000007c0947 */ /* 0x001fea0003800000 */
[C---:B------:R-:W-:Y:S01]  /*0890*/  IMAD.IADD R6, R5.reuse, 0x1, R0 ;  /* 0x0000000105067824 */ /* 0x040fe200078e0200 */
[----:B------:R-:W-:Y:S04]  /*08a0*/  BSSY.RECONVERGENT B1, `(.L_x_16) ;  /* 0x000000d000017945 */ /* 0x000fe80003800200 */
[----:B------:R-:W-:Y:S02]  /*08b0*/  ISETP.GE.AND P1, PT, R6, R4, PT ;  /* 0x000000040600720c */ /* 0x000fe40003f26270 */
[----:B0-----:R-:W-:-:S04]  /*08c0*/  IADD3 R11, PT, PT, R5, R6, RZ ;  /* 0x00000006050b7210 */ /* 0x001fc80007ffe0ff */
[----:B------:R-:W-:Y:S01]  /*08d0*/  ISETP.GE.AND P2, PT, R11, R4, PT ;  /* 0x000000040b00720c */ /* 0x000fe20003f46270 */
[----:B------:R-:W-:-:S05]  /*08e0*/  IMAD.IADD R13, R5, 0x1, R11 ;  /* 0x00000001050d7824 */ /* 0x000fca00078e020b */
[----:B------:R-:W-:Y:S01]  /*08f0*/  ISETP.GE.AND P0, PT, R13, R4, PT ;  /* 0x000000040d00720c */ /* 0x000fe20003f06270 */
[----:B------:R-:W-:-:S12]  /*0900*/  @P1 BRA `(.L_x_17) ;  /* 0x0000000000181947 */ /* 0x000fd80003800000 */
[----:B------:R-:W-:Y:S01]  /*0910*/  IMAD R10, R5, 0x8, R2 ;  /* 0x00000008050a7824 */ /* 0x000fe200078e0202 */
[----:B------:R-:W-:Y:S04]  /*0920*/  LDS.64 R6, [R2] ;  /* 0x0000000002067984 */ /* 0x000fe80000000a00 */
[----:B------:R-:W0:Y:S02]  /*0930*/  LDS.64 R8, [R10] ;  /* 0x000000000a087984 */ /* 0x000e240000000a00 */
[----:B0-----:R-:W-:-:S14]  /*0940*/  DSETP.GEU.AND P1, PT, R6, R8, PT ;  /* 0x000000080600722a */ /* 0x001fdc0003f2e000 */
[----:B------:R-:W0:Y:S04]  /*0950*/  @!P1 LDS.64 R6, [R10] ;  /* 0x000000000a069984 */ /* 0x000e280000000a00 */
[----:B0-----:R0:W-:Y:S02]  /*0960*/  @!P1 STS.64 [R2], R6 ;  /* 0x0000000602009388 */ /* 0x0011e40000000a00 */
.L_x_17:
[----:B------:R-:W-:Y:S05]  /*0970*/  BSYNC.RECONVERGENT B1 ;  /* 0x0000000000017941 */ /* 0x000fea0003800200 */
.L_x_16:
[----:B------:R-:W-:Y:S04]  /*0980*/  BSSY.RECONVERGENT B1, `(.L_x_18) ;  /* 0x0000008000017945 */ /* 0x000fe80003800200 */
[----:B------:R-:W-:Y:S05]  /*0990*/  @P2 BRA `(.L_x_19) ;  /* 0x0000000000182947 */ /* 0x000fea0003800000 */
[----:B------:R-:W-:Y:S01]  /*09a0*/  LEA R11, R11, UR4, 0x3 ;  /* 0x000000040b0b7c11 */ /* 0x000fe2000f8e18ff */
[----:B0-----:R-:W-:Y:S04]  /*09b0*/  LDS.64 R6, [R2] ;  /* 0x0000000002067984 */ /* 0x001fe80000000a00 */
[----:B------:R-:W0:Y:S02]  /*09c0*/  LDS.64 R8, [R11] ;  /* 0x000000000b087984 */ /* 0x000e240000000a00 */
[----:B0-----:R-:W-:-:S14]  /*09d0*/  DSETP.GEU.AND P1, PT, R6, R8, PT ;  /* 0x000000080600722a */ /* 0x001fdc0003f2e000 */
[----:B------:R-:W0:Y:S04]  /*09e0*/  @!P1 LDS.64 R6, [R11] ;  /* 0x000000000b069984 */ /* 0x000e280000000a00 */
[----:B0-----:R0:W-:Y:S02]  /*09f0*/  @!P1 STS.64 [R2], R6 ;  /* 0x0000000602009388 */ /* 0x0011e40000000a00 */
.L_x_19:
[----:B------:R-:W-:Y:S05]  /*0a00*/  BSYNC.RECONVERGENT B1 ;  /* 0x0000000000017941 */ /* 0x000fea0003800200 */
.L_x_18:
[----:B------:R-:W-:Y:S05]  /*0a10*/  @P0 BRA `(.L_x_15) ;  /* 0x0000000000180947 */ /* 0x000fea0003800000 */
[----:B------:R-:W-:Y:S01]  /*0a20*/  LEA R13, R13, UR4, 0x3 ;  /* 0x000000040d0d7c11 */ /* 0x000fe2000f8e18ff */
[----:B0-----:R-:W-:Y:S04]  /*0a30*/  LDS.64 R6, [R2] ;  /* 0x0000000002067984 */ /* 0x001fe80000000a00 */
[----:B------:R-:W0:Y:S02]  /*0a40*/  LDS.64 R8, [R13] ;  /* 0x000000000d087984 */ /* 0x000e240000000a00 */
[----:B0-----:R-:W-:-:S14]  /*0a50*/  DSETP.GEU.AND P0, PT, R6, R8, PT ;  /* 0x000000080600722a */ /* 0x001fdc0003f0e000 */
[----:B------:R-:W0:Y:S04]  /*0a60*/  @!P0 LDS.64 R6, [R13] ;  /* 0x000000000d068984 */ /* 0x000e280000000a00 */
[----:B0-----:R0:W-:Y:S02]  /*0a70*/  @!P0 STS.64 [R2], R6 ;  /* 0x0000000602008388 */ /* 0x0011e40000000a00 */
.L_x_15:
[----:B------:R-:W-:Y:S05]  /*0a80*/  BSYNC.RECONVERGENT B0 ;  /* 0x0000000000007941 */ /* 0x000fea0003800200 */
.L_x_14:
[----:B------:R-:W-:-:S13]  /*0a90*/  ISETP.NE.AND P0, PT, R5, 0x1, PT ;  /* 0x000000010500780c */ /* 0x000fda0003f05270 */
[----:B------:R-:W-:Y:S01]  /*0aa0*/  @P0 BAR.SYNC.DEFER_BLOCKING 0x0 ;  /* 0x0000000000000b1d */ /* 0x000fe20000010000 */
[----:B------:R-:W-:-:S05]  /*0ab0*/  @P0 VIMNMX R4, PT, PT, R5, R4, PT ;  /* 0x0000000405040248 */ /* 0x000fca0003fe0100 */
[----:B------:R-:W-:Y:S05]  /*0ac0*/  @P0 BRA `(.L_x_20) ;  /* 0xfffffffc00600947 */ /* 0x000fea000383ffff */
[----:B------:R-:W5:Y:S01]  /*0ad0*/  S2UR UR6, SR_CgaCtaId ;  /* 0x00000000000679c3 */ /* 0x000f620000008800 */
[----:B------:R-:W-:-:S07]  /*0ae0*/  UMOV UR5, 0x400 ;  /* 0x0000040000057882 */ /* 0x000fce0000000000 */
[----:B0-----:R-:W1:Y:S01]  /*0af0*/  LDC.64 R6, c[0x0][0x388] ;  /* 0x0000e200ff067b82 */ /* 0x001e620000000a00 */
[----:B-----5:R-:W-:Y:S01]  /*0b00*/  ULEA UR5, UR6, UR5, 0x18 ;  /* 0x0000000506057291 */ /* 0x020fe2000f8ec0ff */
[----:B-1234-:R-:W-:-:S08]  /*0b10*/  IMAD.WIDE.U32 R2, R3, 0x8, R6 ;  /* 0x0000000803027825 */ /* 0x01efd000078e0006 */
[----:B------:R-:W0:Y:S04]  /*0b20*/  LDS.64 R4, [UR5] ;  /* 0x00000005ff047984 */ /* 0x000e280008000a00 */
[----:B0-----:R-:W-:Y:S01]  /*0b30*/  STG.E.64 desc[UR8][R2.64], R4 ;  /* 0x0000000402007986 */ /* 0x001fe2000c101b08 */
[----:B------:R-:W-:Y:S05]  /*0b40*/  EXIT ;  /* 0x000000000000794d */ /* 0x000fea0003800000 */
        .weak           $__internal_0_$__cuda_sm20_div_u16
        .type           $__internal_0_$__cuda_sm20_div_u16,@function
        .size           $__internal_0_$__cuda_sm20_div_u16,(.L_x_44 - $__internal_0_$__cuda_sm20_div_u16)
$__internal_0_$__cuda_sm20_div_u16:
[----:B------:R-:W0:Y:S01]  /*0b50*/  I2F.U16 R7, R11 ;  /* 0x0000000b00077306 */ /* 0x000e220000101000 */
[----:B------:R-:W-:Y:S02]  /*0b60*/  MOV R8, 0x4b800000 ;  /* 0x4b80000000087802 */ /* 0x000fe40000000f00 */
[----:B------:R-:W-:Y:S02]  /*0b70*/  LOP3.LUT R9, R9, 0xffff, RZ, 0xc0, !PT ;  /* 0x0000ffff09097812 */ /* 0x000fe400078ec0ff */
[C---:B0-----:R-:W-:Y:S02]  /*0b80*/  FSETP.GEU.AND P1, PT, |R7|.reuse, 1.175494350822287508e-38, PT ;  /* 0x008000000700780b */ /* 0x041fe40003f2e200 */
[----:B------:R-:W-:Y:S02]  /*0b90*/  FSETP.GT.AND P0, PT, |R7|, 8.50705917302346158658e+37, PT ;  /* 0x7e8000000700780b */ /* 0x000fe40003f04200 */
[----:B------:R-:W-:-:S04]  /*0ba0*/  FSEL R8, R8, 1, !P1 ;  /* 0x3f80000008087808 */ /* 0x000fc80004800000 */
[----:B------:R-:W-:Y:S02]  /*0bb0*/  FSEL R8, R8, 0.25, !P0 ;  /* 0x3e80000008087808 */ /* 0x000fe40004000000 */
[----:B------:R-:W-:-:S03]  /*0bc0*/  ISETP.NE.U32.AND P0, PT, R11, RZ, PT ;  /* 0x000000ff0b00720c */ /* 0x000fc60003f05070 */
[----:B------:R-:W-:-:S04]  /*0bd0*/  FMUL R10, R7, R8 ;  /* 0x00000008070a7220 */ /* 0x000fc80000400000 */
[----:B------:R-:W0:Y:S02]  /*0be0*/  MUFU.RCP R7, R10 ;  /* 0x0000000a00077308 */ /* 0x000e240000001000 */
[----:B0-----:R-:W-:Y:S01]  /*0bf0*/  FMUL R8, R8, R7 ;  /* 0x0000000708087220 */ /* 0x001fe20000400000 */
[----:B------:R-:W-:Y:S01]  /*0c00*/  I2FP.F32.U32.RZ R7, R9 ;  /* 0x0000000900077245 */ /* 0x000fe2000020d000 */
[----:B------:R-:W-:Y:S02]  /*0c10*/  IMAD.MOV.U32 R9, RZ, RZ, 0x0 ;  /* 0x00000000ff097424 */ /* 0x000fe400078e00ff */
[----:B------:R-:W-:-:S04]  /*0c20*/  VIADD R8, R8, 0x2 ;  /* 0x0000000208087836 */ /* 0x000fc80000000000 */
[----:B------:R-:W-:Y:S01]  /*0c30*/  FMUL.RZ R7, R7, R8 ;  /* 0x0000000807077220 */ /* 0x000fe2000040c000 */
[----:B------:R-:W-:-:S05]  /*0c40*/  MOV R8, R12 ;  /* 0x0000000c00087202 */ /* 0x000fca0000000f00 */
[----:B------:R-:W0:Y:S02]  /*0c50*/  F2I.U32.TRUNC.NTZ R7, R7 ;  /* 0x0000000700077305 */ /* 0x000e24000020f000 */
[----:B0-----:R-:W-:Y:S01]  /*0c60*/  LOP3.LUT R11, R7, 0xffff, RZ, 0xc0, !PT ;  /* 0x0000ffff070b7812 */ /* 0x001fe200078ec0ff */
[----:B------:R-:W-:Y:S01]  /*0c70*/  @!P0 IMAD.MOV.U32 R11, RZ, RZ, -0x1 ;  /* 0xffffffffff0b8424 */ /* 0x000fe200078e00ff */
[----:B------:R-:W-:Y:S06]  /*0c80*/  RET.REL.NODEC R8 `(_Z7max4096PdS_i) ;  /* 0xfffffff008dc7950 */ /* 0x000fec0003c3ffff */
.L_x_21:
[----:B------:R-:W-:-:S00]  /*0c90*/  BRA `(.L_x_21) ;  /* 0xfffffffc00fc7947 */ /* 0x000fc0000383ffff */
[----:B------:R-:W-:-:S00]  /*0ca0*/  NOP ;  /* 0x0000000000007918 */ /* 0x000fc00000000000 */
        /* <DEDUP_REMOVED lines=13> */
.L_x_44:


//--------------------- .text._Z14addsquared4096PdS_i --------------------------
	.section	.text._Z14addsquared4096PdS_i,"ax",@progbits
	.align	128
        .global         _Z14addsquared4096PdS_i
        .type           _Z14addsquared4096PdS_i,@function
        .size           _Z14addsquared4096PdS_i,(.L_x_45 - _Z14addsquared4096PdS_i)
        .other          _Z14addsquared4096PdS_i,@"STO_CUDA_ENTRY STV_DEFAULT"
_Z14addsquared4096PdS_i:
.text._Z14addsquared4096PdS_i:
[----:B------:R-:W-:Y:S01]  /*0000*/  LDC R1, c[0x0][0x37c] ;  /* 0x0000df00ff017b82 */ /* 0x000fe20000000800 */
[----:B------:R-:W0:Y:S07]  /*0010*/  S2R R4, SR_TID.X ;  /* 0x0000000000047919 */ /* 0x000e2e0000002100 */
[----:B------:R-:W1:Y:S01]  /*0020*/  S2UR UR5, SR_CgaCtaId ;  /* 0x00000000000579c3 */ /* 0x000e620000008800 */
[----:B------:R-:W-:Y:S01]  /*0030*/  UMOV UR4, 0x400 ;  /* 0x0000040000047882 */ /* 0x000fe20000000000 */
[----:B------:R-:W2:Y:S01]  /*0040*/  LDCU.64 UR8, c[0x0][0x358] ;  /* 0x00006b00ff0877ac */ /* 0x000ea20008000a00 */
[----:B------:R-:W3:Y:S05]  /*0050*/  S2R R0, SR_CTAID.X ;  /* 0x0000000000007919 */ /* 0x000eea0000002500 */
[----:B------:R-:W3:Y:S01]  /*0060*/  LDC R3, c[0x0][0x390] ;  /* 0x0000e400ff037b82 */ /* 0x000ee20000000800 */
[----:B-1----:R-:W-:Y:S01]  /*0070*/  ULEA UR4, UR5, UR4, 0x18 ;  /* 0x0000000405047291 */ /* 0x002fe2000f8ec0ff */
[----:B------:R-:W1:Y:S05]  /*0080*/  LDCU UR5, c[0x0][0x360] ;  /* 0x00006c00ff0577ac */ /* 0x000e6a0008000800 */
[----:B0-----:R-:W-:Y:S01]  /*0090*/  LEA R5, R4, UR4, 0x3 ;  /* 0x0000000404057c11 */ /* 0x001fe2000f8e18ff */
[----:B---3--:R-:W-:-:S04]  /*00a0*/  IMAD R3, R0, -0x1000, R3 ;  /* 0xfffff00000037824 */ /* 0x008fc800078e0203 */
[----:B------:R0:W-:Y:S01]  /*00b0*/  STS.64 [R5], RZ ;  /* 0x000000ff05007388 */ /* 0x0001e20000000a00 */
[C---:B------:R-:W-:Y:S02]  /*00c0*/  ISETP.GE.AND P0, PT, R3.reuse, 0x1, PT ;  /* 0x000000010300780c */ /* 0x040fe40003f06270 */
[----:B------:R-:W-:Y:S01]  /*00d0*/  VIMNMX R3, PT, PT, R3, 0x1000, PT ;  /* 0x0000100003037848 */ /* 0x000fe20003fe0100 */
[----:B-1----:R-:W-:-:S10]  /*00e0*/  IMAD.U32 R2, RZ, RZ, UR5 ;  /* 0x00000005ff027e24 */ /* 0x002fd4000f8e00ff */
[----:B0-2---:R-:W-:Y:S05]  /*00f0*/  @!P0 BRA `(.L_x_22) ;  /* 0x0000001000e88947 */ /* 0x005fea0003800000 */
[----:B------:R-:W-:Y:S01]  /*0100*/  VIMNMX R5, PT, PT, R3, R2, !PT ;  /* 0x0000000203057248 */ /* 0x000fe20007fe0100 */
[----:B------:R-:W-:Y:S01]  /*0110*/  IMAD R7, R0, 0x1000, R4 ;  /* 0x0000100000077824 */ /* 0x000fe200078e0204 */
[----:B------:R-:W-:Y:S02]  /*0120*/  LOP3.LUT R11, R2, 0xffff, RZ, 0xc0, !PT ;  /* 0x0000ffff020b7812 */ /* 0x000fe400078ec0ff */
[----:B------:R-:W-:Y:S01]  /*0130*/  MOV R8, 0x170 ;  /* 0x0000017000087802 */ /* 0x000fe20000000f00 */
[----:B------:R-:W-:-:S05]  /*0140*/  VIADD R5, R5, 0xffffffff ;  /* 0xffffffff05057836 */ /* 0x000fca0000000000 */
[----:B------:R-:W-:-:S07]  /*0150*/  LOP3.LUT R9, R5, 0xffff, RZ, 0xc0, !PT ;  /* 0x0000ffff05097812 */ /* 0x000fce00078ec0ff */
[----:B------:R-:W-:Y:S05]  /*0160*/  CALL.REL.NOINC `($__internal_1_$__cuda_sm20_div_u16) ;  /* 0x0000001400747944 */ /* 0x000fea0003c00000 */
[----:B------:R-:W-:Y:S01]  /*0170*/  LOP3.LUT R5, R6, 0xffff, RZ, 0xc0, !PT ;  /* 0x0000ffff06057812 */ /* 0x000fe200078ec0ff */
[----:B------:R-:W-:Y:S01]  /*0180*/  IMAD.MOV.U32 R27, RZ, RZ, RZ ;  /* 0x000000ffff1b7224 */ /* 0x000fe200078e00ff */
[----:B------:R-:W-:Y:S02]  /*0190*/  CS2R R10, SRZ ;  /* 0x00000000000a7805 */ /* 0x000fe4000001ff00 */
[C---:B------:R-:W-:Y:S02]  /*01a0*/  ISETP.GE.U32.AND P0, PT, R5.reuse, 0x3, PT ;  /* 0x000000030500780c */ /* 0x040fe40003f06070 */
[----:B------:R-:W-:-:S04]  /*01b0*/  IADD3 R20, PT, PT, R5, 0x1, RZ ;  /* 0x0000000105147810 */ /* 0x000fc80007ffe0ff */
[----:B------:R-:W-:-:S07]  /*01c0*/  LOP3.LUT R5, R20, 0x3, RZ, 0xc0, !PT ;  /* 0x0000000314057812 */ /* 0x000fce00078ec0ff */
[----:B------:R-:W-:Y:S05]  /*01d0*/  @!P0 BRA `(.L_x_23) ;  /* 0x0000001000688947 */ /* 0x000fea0003800000 */
[----:B------:R-:W-:Y:S01]  /*01e0*/  LOP3.LUT R20, R20, 0x1fffc, RZ, 0xc0, !PT ;  /* 0x0001fffc14147812 */ /* 0x000fe200078ec0ff */
[C-C-:B------:R-:W-:Y:S01]  /*01f0*/  IMAD.IADD R9, R2.reuse, 0x1, R4.reuse ;  /* 0x0000000102097824 */ /* 0x140fe200078e0204 */
[C---:B------:R-:W-:Y:S01]  /*0200*/  LEA R6, R2.reuse, R4, 0x1 ;  /* 0x0000000402067211 */ /* 0x040fe200078e08ff */
[C---:B------:R-:W-:Y:S01]  /*0210*/  IMAD R8, R2.reuse, 0x3, R4 ;  /* 0x0000000302087824 */ /* 0x040fe200078e0204 */
[----:B------:R-:W-:Y:S01]  /*0220*/  CS2R R10, SRZ ;  /* 0x00000000000a7805 */ /* 0x000fe2000001ff00 */
[----:B------:R-:W-:Y:S02]  /*0230*/  IMAD.MOV R20, RZ, RZ, -R20 ;  /* 0x000000ffff147224 */ /* 0x000fe400078e0a14 */
[C-C-:B------:R-:W-:Y:S02]  /*0240*/  IMAD R29, R2.reuse, 0x2, R7.reuse ;  /* 0x00000002021d7824 */ /* 0x140fe400078e0207 */
[----:B------:R-:W-:Y:S01]  /*0250*/  IMAD R21, R2, 0x3, R7 ;  /* 0x0000000302157824 */ /* 0x000fe200078e0207 */
[----:B------:R-:W-:Y:S01]  /*0260*/  ISETP.GE.AND P0, PT, R20, RZ, PT ;  /* 0x000000ff1400720c */ /* 0x000fe20003f06270 */
[----:B------:R-:W-:-:S02]  /*0270*/  IMAD.MOV.U32 R27, RZ, RZ, RZ ;  /* 0x000000ffff1b7224 */ /* 0x000fc400078e00ff */
[----:B------:R-:W-:-:S10]  /*0280*/  IMAD R23, R0, 0x1000, R9 ;  /* 0x0000100000177824 */ /* 0x000fd400078e0209 */
[----:B------:R-:W-:Y:S05]  /*0290*/  @P0 BRA `(.L_x_24) ;  /* 0x0000000c00980947 */ /* 0x000fea0003800000 */
[----:B------:R-:W-:Y:S02]  /*02a0*/  IADD3 R12, PT, PT, -R20, RZ, RZ ;  /* 0x000000ff140c7210 */ /* 0x000fe40007ffe1ff */
[----:B------:R-:W-:Y:S02]  /*02b0*/  PLOP3.LUT P0, PT, PT, PT, PT, 0x80, 0x8 ;  /* 0x000000000008781c */ /* 0x000fe40003f0f070 */
[----:B------:R-:W-:-:S13]  /*02c0*/  ISETP.GT.AND P1, PT, R12, 0xc, PT ;  /* 0x0000000c0c00780c */ /* 0x000fda0003f24270 */
[----:B------:R-:W-:Y:S05]  /*02d0*/  @!P1 BRA `(.L_x_25) ;  /* 0x0000000800489947 */ /* 0x000fea0003800000 */
[----:B------:R-:W-:-:S13]  /*02e0*/  PLOP3.LUT P0, PT, PT, PT, PT, 0x8, 0x80 ;  /* 0x000000000080781c */ /* 0x000fda0003f0e170 */
.L_x_26:
[-C--:B------:R-:W-:Y:S02]  /*02f0*/  ISETP.GE.AND P2, PT, R4, R3.reuse, PT ;  /* 0x000000030400720c */ /* 0x080fe40003f46270 */
[-C--:B------:R-:W-:Y:S02]  /*0300*/  ISETP.GE.AND P3, PT, R9, R3.reuse, PT ;  /* 0x000000030900720c */ /* 0x080fe40003f66270 */
[-C--:B------:R-:W-:Y:S02]  /*0310*/  ISETP.GE.AND P4, PT, R6, R3.reuse, PT ;  /* 0x000000030600720c */ /* 0x080fe40003f86270 */
[----:B------:R-:W-:-:S07]  /*0320*/  ISETP.GE.AND P5, PT, R8, R3, PT ;  /* 0x000000030800720c */ /* 0x000fce0003fa6270 */
[----:B0-----:R-:W0:Y:S08]  /*0330*/  @!P2 LDC.64 R18, c[0x0][0x380] ;  /* 0x0000e000ff12ab82 */ /* 0x001e300000000a00 */
[----:B------:R-:W1:Y:S08]  /*0340*/  @!P3 LDC.64 R16, c[0x0][0x380] ;  /* 0x0000e000ff10bb82 */ /* 0x000e700000000a00 */
[----:B------:R-:W2:Y:S01]  /*0350*/  @!P4 LDC.64 R14, c[0x0][0x380] ;  /* 0x0000e000ff0ecb82 */ /* 0x000ea20000000a00 */
[----:B0-----:R-:W-:-:S07]  /*0360*/  @!P2 IMAD.WIDE.U32 R18, R7, 0x8, R18 ;  /* 0x000000080712a825 */ /* 0x001fce00078e0012 */
[----:B------:R-:W0:Y:S01]  /*0370*/  @!P5 LDC.64 R12, c[0x0][0x380] ;  /* 0x0000e000ff0cdb82 */ /* 0x000e220000000a00 */
[----:B------:R-:W3:Y:S01]  /*0380*/  @!P2 LDG.E.64 R18, desc[UR8][R18.64] ;  /* 0x000000081212a981 */ /* 0x000ee2000c1e1b00 */
[----:B-1----:R-:W-:-:S06]  /*0390*/  @!P3 IMAD.WIDE.U32 R16, R23, 0x8, R16 ;  /* 0x000000081710b825 */ /* 0x002fcc00078e0010 */
[----:B------:R-:W4:Y:S01]  /*03a0*/  @!P3 LDG.E.64 R16, desc[UR8][R16.64] ;  /* 0x000000081010b981 */ /* 0x000f22000c1e1b00 */
[----:B--2---:R-:W-:-:S06]  /*03b0*/  @!P4 IMAD.WIDE.U32 R14, R29, 0x8, R14 ;  /* 0x000000081d0ec825 */ /* 0x004fcc00078e000e */
[----:B------:R-:W2:Y:S01]  /*03c0*/  @!P4 LDG.E.64 R14, desc[UR8][R14.64] ;  /* 0x000000080e0ec981 */ /* 0x000ea2000c1e1b00 */
[----:B0-----:R-:W-:-:S06]  /*03d0*/  @!P5 IMAD.WIDE.U32 R12, R21, 0x8, R12 ;  /* 0x00000008150cd825 */ /* 0x001fcc00078e000c */
[----:B------:R-:W5:Y:S01]  /*03e0*/  @!P5 LDG.E.64 R12, desc[UR8][R12.64] ;  /* 0x000000080c0cd981 */ /* 0x000f62000c1e1b00 */
[C---:B------:R-:W-:Y:S01]  /*03f0*/  IMAD R4, R2.reuse, 0x4, R4 ;  /* 0x0000000402047824 */ /* 0x040fe200078e0204 */
[C---:B------:R-:W-:Y:S01]  /*0400*/  LEA R8, R2.reuse, R8, 0x2 ;  /* 0x0000000802087211 */ /* 0x040fe200078e10ff */
[C---:B------:R-:W-:Y:S01]  /*0410*/  IMAD R9, R2.reuse, 0x4, R9 ;  /* 0x0000000402097824 */ /* 0x040fe200078e0209 */
[----:B------:R-:W0:Y:S01]  /*0420*/  S2R R25, SR_TID.X ;  /* 0x0000000000197919 */ /* 0x000e220000002100 */
[----:B------:R-:W-:Y:S01]  /*0430*/  IMAD R22, R2, 0x4, R6 ;  /* 0x0000000402167824 */ /* 0x000fe200078e0206 */
[-C--:B------:R-:W-:Y:S01]  /*0440*/  ISETP.GE.AND P6, PT, R4, R3.reuse, PT ;  /* 0x000000030400720c */ /* 0x080fe20003fc6270 */
[C---:B------:R-:W-:Y:S01]  /*0450*/  IMAD R23, R2.reuse, 0x4, R23 ;  /* 0x0000000402177824 */ /* 0x040fe200078e0217 */
[----:B------:R-:W-:Y:S02]  /*0460*/  ISETP.GE.AND P1, PT, R9, R3, PT ;  /* 0x000000030900720c */ /* 0x000fe40003f26270 */
[----:B0-----:R-:W-:Y:S01]  /*0470*/  LEA R25, R25, UR4, 0x3 ;  /* 0x0000000419197c11 */ /* 0x001fe2000f8e18ff */
[C---:B------:R-:W-:Y:S01]  /*0480*/  IMAD R29, R2.reuse, 0x4, R29 ;  /* 0x00000004021d7824 */ /* 0x040fe200078e021d */
[----:B------:R-:W-:Y:S01]  /*0490*/  LEA R21, R2, R21, 0x2 ;  /* 0x0000001502157211 */ /* 0x000fe200078e10ff */
[----:B---3--:R-:W-:-:S06]  /*04a0*/  @!P2 DFMA R10, R18, R18, R10 ;  /* 0x00000012120aa22b */ /* 0x008fcc000000000a */
[----:B------:R-:W0:Y:S01]  /*04b0*/  @!P6 LDC.64 R18, c[0x0][0x380] ;  /* 0x0000e000ff12eb82 */ /* 0x000e220000000a00 */
[----:B------:R4:W-:Y:S01]  /*04c0*/  @!P2 STS.64 [R25], R10 ;  /* 0x0000000a1900a388 */ /* 0x0009e20000000a00 */
[----:B------:R-:W-:Y:S01]  /*04d0*/  ISETP.GE.AND P2, PT, R22, R3, PT ;  /* 0x000000031600720c */ /* 0x000fe20003f46270 */
[----:B----4-:R-:W-:-:S05]  /*04e0*/  @!P3 DFMA R10, R16, R16, R10 ;  /* 0x00000010100ab22b */ /* 0x010fca000000000a */
[----:B------:R-:W1:Y:S02]  /*04f0*/  @!P1 LDC.64 R16, c[0x0][0x380] ;  /* 0x0000e000ff109b82 */ /* 0x000e640000000a00 */
[----:B------:R2:W-:Y:S01]  /*0500*/  @!P3 STS.64 [R25], R10 ;  /* 0x0000000a1900b388 */ /* 0x0005e20000000a00 */
[----:B------:R-:W-:Y:S01]  /*0510*/  ISETP.GE.AND P3, PT, R8, R3, PT ;  /* 0x000000030800720c */ /* 0x000fe20003f66270 */
[----:B--2---:R-:W-:Y:S01]  /*0520*/  @!P4 DFMA R10, R14, R14, R10 ;  /* 0x0000000e0e0ac22b */ /* 0x004fe2000000000a */
[----:B------:R-:W-:-:S03]  /*0530*/  IMAD R15, R2, 0x4, R7 ;  /* 0x00000004020f7824 */ /* 0x000fc600078e0207 */
[----:B------:R-:W2:Y:S01]  /*0540*/  @!P2 LDC.64 R6, c[0x0][0x380] ;  /* 0x0000e000ff06ab82 */ /* 0x000ea20000000a00 */
[----:B0-----:R-:W-:Y:S02]  /*0550*/  @!P6 IMAD.WIDE.U32 R18, R15, 0x8, R18 ;  /* 0x000000080f12e825 */ /* 0x001fe400078e0012 */
[----:B------:R5:W-:Y:S02]  /*0560*/  @!P4 STS.64 [R25], R10 ;  /* 0x0000000a1900c388 */ /* 0x000be40000000a00 */
[----:B-1----:R-:W-:Y:S02]  /*0570*/  @!P1 IMAD.WIDE.U32 R16, R23, 0x8, R16 ;  /* 0x0000000817109825 */ /* 0x002fe400078e0010 */
[----:B------:R-:W3:Y:S04]  /*0580*/  @!P6 LDG.E.64 R18, desc[UR8][R18.64] ;  /* 0x000000081212e981 */ /* 0x000ee8000c1e1b00 */
[----:B------:R-:W4:Y:S01]  /*0590*/  @!P1 LDG.E.64 R16, desc[UR8][R16.64] ;  /* 0x0000000810109981 */ /* 0x000f22000c1e1b00 */
[----:B-----5:R-:W-:Y:S01]  /*05a0*/  @!P5 DFMA R10, R12, R12, R10 ;  /* 0x0000000c0c0ad22b */ /* 0x020fe2000000000a */
[----:B------:R-:W0:Y:S01]  /*05b0*/  @!P3 LDC.64 R12, c[0x0][0x380] ;  /* 0x0000e000ff0cbb82 */ /* 0x000e220000000a00 */
[----:B--2---:R-:W-:-:S06]  /*05c0*/  @!P2 IMAD.WIDE.U32 R6, R29, 0x8, R6 ;  /* 0x000000081d06a825 */ /* 0x004fcc00078e0006 */
[----:B------:R-:W2:Y:S01]  /*05d0*/  @!P2 LDG.E.64 R6, desc[UR8][R6.64] ;  /* 0x000000080606a981 */ /* 0x000ea2000c1e1b00 */
[----:B0-----:R-:W-:-:S06]  /*05e0*/  @!P3 IMAD.WIDE.U32 R12, R21, 0x8, R12 ;  /* 0x00000008150cb825 */ /* 0x001fcc00078e000c */
[----:B------:R-:W5:Y:S01]  /*05f0*/  @!P3 LDG.E.64 R12, desc[UR8][R12.64] ;  /* 0x000000080c0cb981 */ /* 0x000f62000c1e1b00 */
[C---:B------:R-:W-:Y:S02]  /*0600*/  IMAD R4, R2.reuse, 0x4, R4 ;  /* 0x0000000402047824 */ /* 0x040fe400078e0204 */
[----:B------:R-:W-:-:S03]  /*0610*/  IMAD R9, R2, 0x4, R9 ;  /* 0x0000000402097824 */ /* 0x000fc600078e0209 */
[-C--:B------:R-:W-:Y:S01]  /*0620*/  ISETP.GE.AND P4, PT, R4, R3.reuse, PT ;  /* 0x000000030400720c */ /* 0x080fe20003f86270 */
[----:B------:R3:W-:Y:S01]  /*0630*/  @!P5 STS.64 [R25], R10 ;  /* 0x0000000a1900d388 */ /* 0x0007e20000000a00 */
[----:B------:R-:W-:Y:S01]  /*0640*/  ISETP.GE.AND P5, PT, R9, R3, PT ;  /* 0x000000030900720c */ /* 0x000fe20003fa6270 */
[C---:B------:R-:W-:Y:S01]  /*0650*/  IMAD R22, R2.reuse, 0x4, R22 ;  /* 0x0000000402167824 */ /* 0x040fe200078e0216 */
[C---:B------:R-:W-:Y:S01]  /*0660*/  LEA R8, R2.reuse, R8, 0x2 ;  /* 0x0000000802087211 */ /* 0x040fe200078e10ff */
[C---:B------:R-:W-:Y:S02]  /*0670*/  IMAD R15, R2.reuse, 0x4, R15 ;  /* 0x00000004020f7824 */ /* 0x040fe400078e020f */
[C---:B------:R-:W-:Y:S02]  /*0680*/  IMAD R23, R2.reuse, 0x4, R23 ;  /* 0x0000000402177824 */ /* 0x040fe400078e0217 */
[C---:B------:R-:W-:Y:S01]  /*0690*/  IMAD R29, R2.reuse, 0x4, R29 ;  /* 0x00000004021d7824 */ /* 0x040fe200078e021d */
[----:B------:R-:W-:Y:S01]  /*06a0*/  LEA R21, R2, R21, 0x2 ;  /* 0x0000001502157211 */ /* 0x000fe200078e10ff */
[----:B---3--:R-:W-:-:S02]  /*06b0*/  @!P6 DFMA R10, R18, R18, R10 ;  /* 0x00000012120ae22b */ /* 0x008fc4000000000a */
[----:B------:R-:W0:Y:S05]  /*06c0*/  @!P4 LDC.64 R18, c[0x0][0x380] ;  /* 0x0000e000ff12cb82 */ /* 0x000e2a0000000a00 */
[----:B------:R4:W-:Y:S01]  /*06d0*/  @!P6 STS.64 [R25], R10 ;  /* 0x0000000a1900e388 */ /* 0x0009e20000000a00 */
[-C--:B------:R-:W-:Y:S01]  /*06e0*/  ISETP.GE.AND P6, PT, R22, R3.reuse, PT ;  /* 0x000000031600720c */ /* 0x080fe20003fc6270 */
[----:B----4-:R-:W-:Y:S01]  /*06f0*/  @!P1 DFMA R10, R16, R16, R10 ;  /* 0x00000010100a922b */ /* 0x010fe2000000000a */
[----:B------:R-:W1:Y:S06]  /*0700*/  @!P5 LDC.64 R16, c[0x0][0x380] ;  /* 0x0000e000ff10db82 */ /* 0x000e6c0000000a00 */
[----:B------:R2:W-:Y:S01]  /*0710*/  @!P1 STS.64 [R25], R10 ;  /* 0x0000000a19009388 */ /* 0x0005e20000000a00 */
[----:B------:R-:W-:Y:S01]  /*0720*/  ISETP.GE.AND P1, PT, R8, R3, PT ;  /* 0x000000030800720c */ /* 0x000fe20003f26270 */
[----:B0-----:R-:W-:-:S06]  /*0730*/  @!P4 IMAD.WIDE.U32 R18, R15, 0x8, R18 ;  /* 0x000000080f12c825 */ /* 0x001fcc00078e0012 */
[----:B------:R-:W3:Y:S01]  /*0740*/  @!P4 LDG.E.64 R18, desc[UR8][R18.64] ;  /* 0x000000081212c981 */ /* 0x000ee2000c1e1b00 */
[----:B--2---:R-:W-:Y:S01]  /*0750*/  @!P2 DFMA R10, R6, R6, R10 ;  /* 0x00000006060aa22b */ /* 0x004fe2000000000a */
[----:B------:R-:W0:Y:S06]  /*0760*/  @!P6 LDC.64 R6, c[0x0][0x380] ;  /* 0x0000e000ff06eb82 */ /* 0x000e2c0000000a00 */
[----:B------:R5:W-:Y:S01]  /*0770*/  @!P2 STS.64 [R25], R10 ;  /* 0x0000000a1900a388 */ /* 0x000be20000000a00 */
[----:B-1----:R-:W-:-:S06]  /*0780*/  @!P5 IMAD.WIDE.U32 R16, R23, 0x8, R16 ;  /* 0x000000081710d825 */ /* 0x002fcc00078e0010 */
[----:B------:R-:W2:Y:S01]  /*0790*/  @!P5 LDG.E.64 R16, desc[UR8][R16.64] ;  /* 0x000000081010d981 */ /* 0x000ea2000c1e1b00 */
[----:B-----5:R-:W-:Y:S01]  /*07a0*/  @!P3 DFMA R10, R12, R12, R10 ;  /* 0x0000000c0c0ab22b */ /* 0x020fe2000000000a */
[----:B------:R-:W1:Y:S01]  /*07b0*/  @!P1 LDC.64 R12, c[0x0][0x380] ;  /* 0x0000e000ff0c9b82 */ /* 0x000e620000000a00 */
[----:B0-----:R-:W-:-:S06]  /*07c0*/  @!P6 IMAD.WIDE.U32 R6, R29, 0x8, R6 ;  /* 0x000000081d06e825 */ /* 0x001fcc00078e0006 */
[----:B------:R-:W4:Y:S01]  /*07d0*/  @!P6 LDG.E.64 R6, desc[UR8][R6.64] ;  /* 0x000000080606e981 */ /* 0x000f22000c1e1b00 */
[----:B-1----:R-:W-:-:S06]  /*07e0*/  @!P1 IMAD.WIDE.U32 R12, R21, 0x8, R12 ;  /* 0x00000008150c9825 */ /* 0x002fcc00078e000c */
        /* <DEDUP_REMOVED lines=16> */
[----:B--2---:R-:W-:Y:S01]  /*08f0*/  @!P5 DFMA R10, R16, R16, R10 ;  /* 0x00000010100ad22b */ /* 0x004fe2000000000a */
[----:B------:R-:W1:Y:S06]  /*0900*/  @!P3 LDC.64 R16, c[0x0][0x380] ;  /* 0x0000e000ff10bb82 */ /* 0x000e6c0000000a00 */
[----:B------:R4:W-:Y:S01]  /*0910*/  @!P5 STS.64 [R25], R10 ;  /* 0x0000000a1900d388 */ /* 0x0009e20000000a00 */
[----:B------:R-:W-:Y:S01]  /*0920*/  ISETP.GE.AND P5, PT, R8, R3, PT ;  /* 0x000000030800720c */ /* 0x000fe20003fa6270 */
[----:B0-----:R-:W-:-:S06]  /*0930*/  @!P2 IMAD.WIDE.U32 R18, R15, 0x8, R18 ;  /* 0x000000080f12a825 */ /* 0x001fcc00078e0012 */
[----:B------:R-:W2:Y:S01]  /*0940*/  @!P2 LDG.E.64 R18, desc[UR8][R18.64] ;  /* 0x000000081212a981 */ /* 0x000ea2000c1e1b00 */
[----:B----4-:R-:W-:Y:S01]  /*0950*/  @!P6 DFMA R10, R6, R6, R10 ;  /* 0x00000006060ae22b */ /* 0x010fe2000000000a */
[----:B------:R-:W0:Y:S06]  /*0960*/  @!P4 LDC.64 R6, c[0x0][0x380] ;  /* 0x0000e000ff06cb82 */ /* 0x000e2c0000000a00 */
[----:B------:R5:W-:Y:S01]  /*0970*/  @!P6 STS.64 [R25], R10 ;  /* 0x0000000a1900e388 */ /* 0x000be20000000a00 */
[----:B-1----:R-:W-:-:S06]  /*0980*/  @!P3 IMAD.WIDE.U32 R16, R23, 0x8, R16 ;  /* 0x000000081710b825 */ /* 0x002fcc00078e0010 */
[----:B------:R-:W3:Y:S01]  /*0990*/  @!P3 LDG.E.64 R16, desc[UR8][R16.64] ;  /* 0x000000081010b981 */ /* 0x000ee2000c1e1b00 */
[----:B-----5:R-:W-:Y:S01]  /*09a0*/  @!P1 DFMA R10, R12, R12, R10 ;  /* 0x0000000c0c0a922b */ /* 0x020fe2000000000a */
[----:B------:R-:W1:Y:S01]  /*09b0*/  @!P5 LDC.64 R12, c[0x0][0x380] ;  /* 0x0000e000ff0cdb82 */ /* 0x000e620000000a00 */
[----:B0-----:R-:W-:-:S06]  /*09c0*/  @!P4 IMAD.WIDE.U32 R6, R29, 0x8, R6 ;  /* 0x000000081d06c825 */ /* 0x001fcc00078e0006 */
[----:B------:R-:W4:Y:S01]  /*09d0*/  @!P4 LDG.E.64 R6, desc[UR8][R6.64] ;  /* 0x000000080606c981 */ /* 0x000f22000c1e1b00 */
[----:B-1----:R-:W-:-:S06]  /*09e0*/  @!P5 IMAD.WIDE.U32 R12, R21, 0x8, R12 ;  /* 0x00000008150cd825 */ /* 0x002fcc00078e000c */
[----:B------:R-:W5:Y:S01]  /*09f0*/  @!P5 LDG.E.64 R12, desc[UR8][R12.64] ;  /* 0x000000080c0cd981 */ /* 0x000f62000c1e1b00 */
[----:B------:R-:W-:-:S03]  /*0a00*/  IMAD.IADD R27, R2, 0x1, R27 ;  /* 0x00000001021b7824 */ /* 0x000fc600078e021b */
[----:B------:R2:W-:Y:S01]  /*0a10*/  @!P1 STS.64 [R25], R10 ;  /* 0x0000000a19009388 */ /* 0x0005e20000000a00 */
[----:B------:R-:W-:-:S05]  /*0a20*/  IMAD.IADD R27, R2, 0x1, R27 ;  /* 0x00000001021b7824 */ /* 0x000fca00078e021b */
[----:B------:R-:W-:-:S05]  /*0a30*/  IADD3 R27, PT, PT, R2, R27, R2 ;  /* 0x0000001b021b7210 */ /* 0x000fca0007ffe002 */
[----:B------:R-:W-:-:S05]  /*0a40*/  IMAD.IADD R27, R2, 0x1, R27 ;  /* 0x00000001021b7824 */ /* 0x000fca00078e021b */
[----:B------:R-:W-:-:S04]  /*0a50*/  IADD3 R27, PT, PT, R2, R27, RZ ;  /* 0x0000001b021b7210 */ /* 0x000fc80007ffe0ff */
[----:B------:R-:W-:Y:S01]  /*0a60*/  IADD3 R27, PT, PT, R2, R27, R2 ;  /* 0x0000001b021b7210 */ /* 0x000fe20007ffe002 */
[----:B------:R-:W-:-:S04]  /*0a70*/  VIADD R20, R20, 0x10 ;  /* 0x0000001014147836 */ /* 0x000fc80000000000 */
[----:B------:R-:W-:-:S04]  /*0a80*/  IMAD.IADD R27, R2, 0x1, R27 ;  /* 0x00000001021b7824 */ /* 0x000fc800078e021b */
[----:B------:R-:W-:Y:S01]  /*0a90*/  IMAD.IADD R27, R2, 0x1, R27 ;  /* 0x00000001021b7824 */ /* 0x000fe200078e021b */
[----:B------:R-:W-:-:S04]  /*0aa0*/  ISETP.GE.AND P1, PT, R20, -0xc, PT ;  /* 0xfffffff41400780c */ /* 0x000fc80003f26270 */
[----:B------:R-:W-:-:S05]  /*0ab0*/  IADD3 R27, PT, PT, R2, R27, R2 ;  /* 0x0000001b021b7210 */ /* 0x000fca0007ffe002 */
[----:B------:R-:W-:-:S04]  /*0ac0*/  IMAD.IADD R27, R2, 0x1, R27 ;  /* 0x00000001021b7824 */ /* 0x000fc800078e021b */
[C---:B------:R-:W-:Y:S01]  /*0ad0*/  IMAD.IADD R27, R2.reuse, 0x1, R27 ;  /* 0x00000001021b7824 */ /* 0x040fe200078e021b */
[C---:B------:R-:W-:Y:S01]  /*0ae0*/  LEA R4, R2.reuse, R4, 0x2 ;  /* 0x0000000402047211 */ /* 0x040fe200078e10ff */
[C---:B------:R-:W-:Y:S01]  /*0af0*/  IMAD R9, R2.reuse, 0x4, R9 ;  /* 0x0000000402097824 */ /* 0x040fe200078e0209 */
[C---:B------:R-:W-:Y:S01]  /*0b00*/  LEA R8, R2.reuse, R8, 0x2 ;  /* 0x0000000802087211 */ /* 0x040fe200078e10ff */
[C---:B------:R-:W-:Y:S01]  /*0b10*/  IMAD R23, R2.reuse, 0x4, R23 ;  /* 0x0000000402177824 */ /* 0x040fe200078e0217 */
[C---:B------:R-:W-:Y:S01]  /*0b20*/  LEA R29, R2.reuse, R29, 0x2 ;  /* 0x0000001d021d7211 */ /* 0x040fe200078e10ff */
[C---:B------:R-:W-:Y:S01]  /*0b30*/  IMAD R21, R2.reuse, 0x4, R21 ;  /* 0x0000000402157824 */ /* 0x040fe200078e0215 */
[----:B------:R-:W-:Y:S01]  /*0b40*/  IADD3 R27, PT, PT, R2, R27, R2 ;  /* 0x0000001b021b7210 */ /* 0x000fe20007ffe002 */
[----:B--2---:R-:W-:-:S07]  /*0b50*/  @!P2 DFMA R10, R18, R18, R10 ;  /* 0x00000012120aa22b */ /* 0x004fce000000000a */
[----:B------:R3:W-:Y:S02]  /*0b60*/  @!P2 STS.64 [R25], R10 ;  /* 0x0000000a1900a388 */ /* 0x0007e40000000a00 */
[----:B---3--:R-:W-:-:S07]  /*0b70*/  @!P3 DFMA R10, R16, R16, R10 ;  /* 0x00000010100ab22b */ /* 0x008fce000000000a */
[----:B------:R4:W-:Y:S02]  /*0b80*/  @!P3 STS.64 [R25], R10 ;  /* 0x0000000a1900b388 */ /* 0x0009e40000000a00 */
[----:B----4-:R-:W-:-:S07]  /*0b90*/  @!P4 DFMA R10, R6, R6, R10 ;  /* 0x00000006060ac22b */ /* 0x010fce000000000a */
[----:B------:R5:W-:Y:S02]  /*0ba0*/  @!P4 STS.64 [R25], R10 ;  /* 0x0000000a1900c388 */ /* 0x000be40000000a00 */
[----:B-----5:R-:W-:-:S07]  /*0bb0*/  @!P5 DFMA R10, R12, R12, R10 ;  /* 0x0000000c0c0ad22b */ /* 0x020fce000000000a */
[----:B------:R0:W-:Y:S01]  /*0bc0*/  @!P5 STS.64 [R25], R10 ;  /* 0x0000000a1900d388 */ /* 0x0001e20000000a00 */
[C---:B------:R-:W-:Y:S02]  /*0bd0*/  IMAD R6, R2.reuse, 0x4, R22 ;  /* 0x0000000402067824 */ /* 0x040fe400078e0216 */
[----:B------:R-:W-:Y:S01]  /*0be0*/  IMAD R7, R2, 0x4, R15 ;  /* 0x0000000402077824 */ /* 0x000fe200078e020f */
[----:B------:R-:W-:Y:S06]  /*0bf0*/  @!P1 BRA `(.L_x_26) ;  /* 0xfffffff400bc9947 */ /* 0x000fec000383ffff */
.L_x_25:
[----:B------:R-:W-:-:S05]  /*0c00*/  IMAD.MOV R12, RZ, RZ, -R20 ;  /* 0x000000ffff0c7224 */ /* 0x000fca00078e0a14 */
[----:B------:R-:W-:-:S13]  /*0c10*/  ISETP.GT.AND P1, PT, R12, 0x4, PT ;  /* 0x000000040c00780c */ /* 0x000fda0003f24270 */
[----:B------:R-:W-:Y:S05]  /*0c20*/  @!P1 BRA `(.L_x_27) ;  /* 0x00000004002c9947 */ /* 0x000fea0003800000 */
[-C--:B------:R-:W-:Y:S02]  /*0c30*/  ISETP.GE.AND P6, PT, R4, R3.reuse, PT ;  /* 0x000000030400720c */ /* 0x080fe40003fc6270 */
[-C--:B------:R-:W-:Y:S02]  /*0c40*/  ISETP.GE.AND P5, PT, R9, R3.reuse, PT ;  /* 0x000000030900720c */ /* 0x080fe40003fa6270 */
[-C--:B------:R-:W-:Y:S02]  /*0c50*/  ISETP.GE.AND P4, PT, R6, R3.reuse, PT ;  /* 0x000000030600720c */ /* 0x080fe40003f86270 */
[----:B------:R-:W-:-:S07]  /*0c60*/  ISETP.GE.AND P3, PT, R8, R3, PT ;  /* 0x000000030800720c */ /* 0x000fce0003f66270 */
[----:B------:R-:W1:Y:S08]  /*0c70*/  @!P6 LDC.64 R16, c[0x0][0x380] ;  /* 0x0000e000ff10eb82 */ /* 0x000e700000000a00 */
[----:B------:R-:W2:Y:S08]  /*0c80*/  @!P5 LDC.64 R18, c[0x0][0x380] ;  /* 0x0000e000ff12db82 */ /* 0x000eb00000000a00 */
[----:B------:R-:W3:Y:S01]  /*0c90*/  @!P4 LDC.64 R12, c[0x0][0x380] ;  /* 0x0000e000ff0ccb82 */ /* 0x000ee20000000a00 */
[----:B-1----:R-:W-:-:S07]  /*0ca0*/  @!P6 IMAD.WIDE.U32 R16, R7, 0x8, R16 ;  /* 0x000000080710e825 */ /* 0x002fce00078e0010 */
[----:B------:R-:W1:Y:S01]  /*0cb0*/  @!P3 LDC.64 R14, c[0x0][0x380] ;  /* 0x0000e000ff0ebb82 */ /* 0x000e620000000a00 */
[----:B------:R-:W4:Y:S01]  /*0cc0*/  @!P6 LDG.E.64 R16, desc[UR8][R16.64] ;  /* 0x000000081010e981 */ /* 0x000f22000c1e1b00 */
[----:B--2---:R-:W-:-:S06]  /*0cd0*/  @!P5 IMAD.WIDE.U32 R18, R23, 0x8, R18 ;  /* 0x000000081712d825 */ /* 0x004fcc00078e0012 */
[----:B------:R-:W2:Y:S01]  /*0ce0*/  @!P5 LDG.E.64 R18, desc[UR8][R18.64] ;  /* 0x000000081212d981 */ /* 0x000ea2000c1e1b00 */
[----:B---3--:R-:W-:-:S06]  /*0cf0*/  @!P4 IMAD.WIDE.U32 R12, R29, 0x8, R12 ;  /* 0x000000081d0cc825 */ /* 0x008fcc00078e000c */
[----:B------:R-:W3:Y:S01]  /*0d00*/  @!P4 LDG.E.64 R12, desc[UR8][R12.64] ;  /* 0x000000080c0cc981 */ /* 0x000ee2000c1e1b00 */
[----:B-1----:R-:W-:-:S06]  /*0d10*/  @!P3 IMAD.WIDE.U32 R14, R21, 0x8, R14 ;  /* 0x00000008150eb825 */ /* 0x002fcc00078e000e */
[----:B------:R-:W5:Y:S01]  /*0d20*/  @!P3 LDG.E.64 R14, desc[UR8][R14.64] ;  /* 0x000000080e0eb981 */ /* 0x000f62000c1e1b00 */
[C---:B------:R-:W-:Y:S01]  /*0d30*/  IMAD R4, R2.reuse, 0x4, R4 ;  /* 0x0000000402047824 */ /* 0x040fe200078e0204 */
[C---:B------:R-:W-:Y:S01]  /*0d40*/  LEA R9, R2.reuse, R9, 0x2 ;  /* 0x0000000902097211 */ /* 0x040fe200078e10ff */
[C---:B------:R-:W-:Y:S01]  /*0d50*/  IMAD R6, R2.reuse, 0x4, R6 ;  /* 0x0000000402067824 */ /* 0x040fe200078e0206 */
[----:B0-----:R-:W0:Y:S01]  /*0d60*/  S2R R25, SR_TID.X ;  /* 0x0000000000197919 */ /* 0x001e220000002100 */
[----:B------:R-:W-:Y:S01]  /*0d70*/  IMAD R8, R2, 0x4, R8 ;  /* 0x0000000402087824 */ /* 0x000fe200078e0208 */
[-C--:B------:R-:W-:Y:S01]  /*0d80*/  ISETP.GE.AND P2, PT, R4, R3.reuse, PT ;  /* 0x000000030400720c */ /* 0x080fe20003f46270 */
[----:B------:R-:W-:Y:S01]  /*0d90*/  IMAD R7, R2, 0x4, R7 ;  /* 0x0000000402077824 */ /* 0x000fe200078e0207 */
[-C--:B------:R-:W-:Y:S02]  /*0da0*/  ISETP.GE.AND P1, PT, R9, R3.reuse, PT ;  /* 0x000000030900720c */ /* 0x080fe40003f26270 */
[----:B------:R-:W-:-:S02]  /*0db0*/  ISETP.GE.AND P0, PT, R6, R3, PT ;  /* 0x000000030600720c */ /* 0x000fc40003f06270 */
[C---:B------:R-:W-:Y:S02]  /*0dc0*/  LEA R23, R2.reuse, R23, 0x2 ;  /* 0x0000001702177211 */ /* 0x040fe400078e10ff */
[----:B0-----:R-:W-:Y:S01]  /*0dd0*/  LEA R25, R25, UR4, 0x3 ;  /* 0x0000000419197c11 */ /* 0x001fe2000f8e18ff */
[C---:B------:R-:W-:Y:S02]  /*0de0*/  IMAD R29, R2.reuse, 0x4, R29 ;  /* 0x00000004021d7824 */ /* 0x040fe400078e021d */
[----:B------:R-:W-:Y:S01]  /*0df0*/  IMAD R21, R2, 0x4, R21 ;  /* 0x0000000402157824 */ /* 0x000fe200078e0215 */
[----:B----4-:R-:W-:Y:S01]  /*0e00*/  @!P6 DFMA R10, R16, R16, R10 ;  /* 0x00000010100ae22b */ /* 0x010fe2000000000a */
[----:B------:R-:W0:Y:S06]  /*0e10*/  @!P2 LDC.64 R16, c[0x0][0x380] ;  /* 0x0000e000ff10ab82 */ /* 0x000e2c0000000a00 */
[----:B------:R2:W-:Y:S01]  /*0e20*/  @!P6 STS.64 [R25], R10 ;  /* 0x0000000a1900e388 */ /* 0x0005e20000000a00 */
[----:B------:R-:W-:Y:S01]  /*0e30*/  ISETP.GE.AND P6, PT, R8, R3, PT ;  /* 0x000000030800720c */ /* 0x000fe20003fc6270 */
[----:B--2---:R-:W-:Y:S01]  /*0e40*/  @!P5 DFMA R10, R18, R18, R10 ;  /* 0x00000012120ad22b */ /* 0x004fe2000000000a */
[----:B------:R-:W1:Y:S06]  /*0e50*/  @!P1 LDC.64 R18, c[0x0][0x380] ;  /* 0x0000e000ff129b82 */ /* 0x000e6c0000000a00 */
[----:B------:R3:W-:Y:S01]  /*0e60*/  @!P5 STS.64 [R25], R10 ;  /* 0x0000000a1900d388 */ /* 0x0007e20000000a00 */
[----:B0-----:R-:W-:-:S06]  /*0e70*/  @!P2 IMAD.WIDE.U32 R16, R7, 0x8, R16 ;  /* 0x000000080710a825 */ /* 0x001fcc00078e0010 */
[----:B------:R-:W2:Y:S01]  /*0e80*/  @!P2 LDG.E.64 R16, desc[UR8][R16.64] ;  /* 0x000000081010a981 */ /* 0x000ea2000c1e1b00 */
[----:B---3--:R-:W-:Y:S01]  /*0e90*/  @!P4 DFMA R10, R12, R12, R10 ;  /* 0x0000000c0c0ac22b */ /* 0x008fe2000000000a */
        /* <DEDUP_REMOVED lines=9> */
[----:B------:R-:W5:Y:S04]  /*0f30*/  @!P6 LDG.E.64 R14, desc[UR8][R14.64] ;  /* 0x000000080e0ee981 */ /* 0x000f68000c1e1b00 */
[----:B------:R2:W-:Y:S01]  /*0f40*/  @!P3 STS.64 [R25], R10 ;  /* 0x0000000a1900b388 */ /* 0x0005e20000000a00 */
[----:B------:R-:W-:-:S05]  /*0f50*/  IMAD.IADD R27, R2, 0x1, R27 ;  /* 0x00000001021b7824 */ /* 0x000fca00078e021b */
[----:B------:R-:W-:-:S04]  /*0f60*/  IADD3 R27, PT, PT, R2, R27, RZ ;  /* 0x0000001b021b7210 */ /* 0x000fc80007ffe0ff */
[----:B------:R-:W-:-:S05]  /*0f70*/  IADD3 R27, PT, PT, R2, R27, R2 ;  /* 0x0000001b021b7210 */ /* 0x000fca0007ffe002 */
[----:B------:R-:W-:Y:S02]  /*0f80*/  IMAD.IADD R27, R2, 0x1, R27 ;  /* 0x00000001021b7824 */ /* 0x000fe400078e021b */
[----:B------:R-:W-:-:S03]  /*0f90*/  VIADD R20, R20, 0x4 ;  /* 0x0000000414147836 */ /* 0x000fc60000000000 */
[C---:B------:R-:W-:Y:S01]  /*0fa0*/  IADD3 R27, PT, PT, R2.reuse, R27, RZ ;  /* 0x0000001b021b7210 */ /* 0x040fe20007ffe0ff */
[C---:B------:R-:W-:Y:S01]  /*0fb0*/  IMAD R9, R2.reuse, 0x4, R9 ;  /* 0x0000000402097824 */ /* 0x040fe200078e0209 */
[C---:B------:R-:W-:Y:S01]  /*0fc0*/  LEA R6, R2.reuse, R6, 0x2 ;  /* 0x0000000602067211 */ /* 0x040fe200078e10ff */
[C---:B------:R-:W-:Y:S01]  /*0fd0*/  IMAD R8, R2.reuse, 0x4, R8 ;  /* 0x0000000402087824 */ /* 0x040fe200078e0208 */
[----:B------:R-:W-:Y:S01]  /*0fe0*/  LEA R4, R2, R4, 0x2 ;  /* 0x0000000402047211 */ /* 0x000fe200078e10ff */
[----:B------:R-:W-:Y:S01]  /*0ff0*/  VIADD R20, R20, 0x4 ;  /* 0x0000000414147836 */ /* 0x000fe20000000000 */
[C---:B------:R-:W-:Y:S01]  /*1000*/  LEA R21, R2.reuse, R21, 0x2 ;  /* 0x0000001502157211 */ /* 0x040fe200078e10ff */
[C---:B------:R-:W-:Y:S01]  /*1010*/  IMAD R7, R2.reuse, 0x4, R7 ;  /* 0x0000000402077824 */ /* 0x040fe200078e0207 */
[C---:B------:R-:W-:Y:S01]  /*1020*/  IADD3 R27, PT, PT, R2.reuse, R27, R2 ;  /* 0x0000001b021b7210 */ /* 0x040fe20007ffe002 */
[C---:B------:R-:W-:Y:S02]  /*1030*/  IMAD R23, R2.reuse, 0x4, R23 ;  /* 0x0000000402177824 */ /* 0x040fe400078e0217 */
[----:B------:R-:W-:Y:S01]  /*1040*/  IMAD R29, R2, 0x4, R29 ;  /* 0x00000004021d7824 */ /* 0x000fe200078e021d */
        /* <DEDUP_REMOVED lines=8> */
[----:B------:R-:W-:-:S13]  /*10d0*/  PLOP3.LUT P0, PT, PT, PT, PT, 0x8, 0x80 ;  /* 0x000000000080781c */ /* 0x000fda0003f0e170 */
.L_x_27:
[----:B------:R-:W-:-:S13]  /*10e0*/  ISETP.NE.OR P0, PT, R20, RZ, P0 ;  /* 0x000000ff1400720c */ /* 0x000fda0000705670 */
[----:B------:R-:W-:Y:S05]  /*10f0*/  @!P0 BRA `(.L_x_23) ;  /* 0x0000000000a08947 */ /* 0x000fea0003800000 */
.L_x_24:
[-C--:B------:R-:W-:Y:S02]  /*1100*/  ISETP.GE.AND P0, PT, R4, R3.reuse, PT ;  /* 0x000000030400720c */ /* 0x080fe40003f06270 */
[-C--:B------:R-:W-:Y:S02]  /*1110*/  ISETP.GE.AND P1, PT, R9, R3.reuse, PT ;  /* 0x000000030900720c */ /* 0x080fe40003f26270 */
[-C--:B------:R-:W-:Y:S02]  /*1120*/  ISETP.GE.AND P2, PT, R6, R3.reuse, PT ;  /* 0x000000030600720c */ /* 0x080fe40003f46270 */
[----:B------:R-:W-:-:S07]  /*1130*/  ISETP.GE.AND P3, PT, R8, R3, PT ;  /* 0x000000030800720c */ /* 0x000fce0003f66270 */
[----:B--2---:R-:W2:Y:S08]  /*1140*/  @!P0 LDC.64 R18, c[0x0][0x380] ;  /* 0x0000e000ff128b82 */ /* 0x004eb00000000a00 */
[----:B------:R-:W3:Y:S08]  /*1150*/  @!P1 LDC.64 R16, c[0x0][0x380] ;  /* 0x0000e000ff109b82 */ /* 0x000ef00000000a00 */
[----:B------:R-:W4:Y:S08]  /*1160*/  @!P2 LDC.64 R14, c[0x0][0x380] ;  /* 0x0000e000ff0eab82 */ /* 0x000f300000000a00 */
[----:B------:R-:W5:Y:S01]  /*1170*/  @!P3 LDC.64 R12, c[0x0][0x380] ;  /* 0x0000e000ff0cbb82 */ /* 0x000f620000000a00 */
[----:B--2---:R-:W-:-:S06]  /*1180*/  @!P0 IMAD.WIDE.U32 R18, R7, 0x8, R18 ;  /* 0x0000000807128825 */ /* 0x004fcc00078e0012 */
[----:B------:R-:W2:Y:S01]  /*1190*/  @!P0 LDG.E.64 R18, desc[UR8][R18.64] ;  /* 0x0000000812128981 */ /* 0x000ea2000c1e1b00 */
[----:B---3--:R-:W-:-:S06]  /*11a0*/  @!P1 IMAD.WIDE.U32 R16, R23, 0x8, R16 ;  /* 0x0000000817109825 */ /* 0x008fcc00078e0010 */
[----:B------:R-:W3:Y:S01]  /*11b0*/  @!P1 LDG.E.64 R16, desc[UR8][R16.64] ;  /* 0x0000000810109981 */ /* 0x000ee2000c1e1b00 */
[----:B----4-:R-:W-:-:S06]  /*11c0*/  @!P2 IMAD.WIDE.U32 R14, R29, 0x8, R14 ;  /* 0x000000081d0ea825 */ /* 0x010fcc00078e000e */
[----:B------:R-:W4:Y:S01]  /*11d0*/  @!P2 LDG.E.64 R14, desc[UR8][R14.64] ;  /* 0x000000080e0ea981 */ /* 0x000f22000c1e1b00 */
[----:B-----5:R-:W-:-:S06]  /*11e0*/  @!P3 IMAD.WIDE.U32 R12, R21, 0x8, R12 ;  /* 0x00000008150cb825 */ /* 0x020fcc00078e000c */
[----:B------:R-:W5:Y:S01]  /*11f0*/  @!P3 LDG.E.64 R12, desc[UR8][R12.64] ;  /* 0x000000080c0cb981 */ /* 0x000f62000c1e1b00 */
[----:B------:R-:W-:Y:S01]  /*1200*/  VIADD R20, R20, 0x4 ;  /* 0x0000000414147836 */ /* 0x000fe20000000000 */
[C---:B------:R-:W-:Y:S01]  /*1210*/  LEA R8, R2.reuse, R8, 0x2 ;  /* 0x0000000802087211 */ /* 0x040fe200078e10ff */
[C---:B------:R-:W-:Y:S01]  /*1220*/  IMAD.IADD R27, R2.reuse, 0x1, R27 ;  /* 0x00000001021b7824 */ /* 0x040fe200078e021b */
[----:B------:R-:W0:Y:S01]  /*1230*/  S2R R22, SR_TID.X ;  /* 0x0000000000167919 */ /* 0x000e220000002100 */
[C---:B------:R-:W-:Y:S01]  /*1240*/  IMAD R9, R2.reuse, 0x4, R9 ;  /* 0x0000000402097824 */ /* 0x040fe200078e0209 */
[C---:B------:R-:W-:Y:S01]  /*1250*/  LEA R23, R2.reuse, R23, 0x2 ;  /* 0x0000001702177211 */ /* 0x040fe200078e10ff */
[C---:B------:R-:W-:Y:S01]  /*1260*/  IMAD R6, R2.reuse, 0x4, R6 ;  /* 0x0000000402067824 */ /* 0x040fe200078e0206 */
[C---:B------:R-:W-:Y:S01]  /*1270*/  IADD3 R27, PT, PT, R2.reuse, R27, RZ ;  /* 0x0000001b021b7210 */ /* 0x040fe20007ffe0ff */
[C---:B------:R-:W-:Y:S02]  /*1280*/  IMAD R4, R2.reuse, 0x4, R4 ;  /* 0x0000000402047824 */ /* 0x040fe400078e0204 */
[C---:B------:R-:W-:Y:S01]  /*1290*/  IMAD R7, R2.reuse, 0x4, R7 ;  /* 0x0000000402077824 */ /* 0x040fe200078e0207 */
[C---:B------:R-:W-:Y:S01]  /*12a0*/  IADD3 R27, PT, PT, R2.reuse, R27, R2 ;  /* 0x0000001b021b7210 */ /* 0x040fe20007ffe002 */
[----:B------:R-:W-:-:S02]  /*12b0*/  IMAD R29, R2, 0x4, R29 ;  /* 0x00000004021d7824 */ /* 0x000fc400078e021d */
[----:B------:R-:W-:Y:S01]  /*12c0*/  IMAD R21, R2, 0x4, R21 ;  /* 0x0000000402157824 */ /* 0x000fe200078e0215 */
[----:B01----:R-:W-:Y:S01]  /*12d0*/  LEA R25, R22, UR4, 0x3 ;  /* 0x0000000416197c11 */ /* 0x003fe2000f8e18ff */
[----:B--2---:R-:W-:-:S07]  /*12e0*/  @!P0 DFMA R10, R18, R18, R10 ;  /* 0x00000012120a822b */ /* 0x004fce000000000a */
[----:B------:R3:W-:Y:S01]  /*12f0*/  @!P0 STS.64 [R25], R10 ;  /* 0x0000000a19008388 */ /* 0x0007e20000000a00 */
[----:B------:R-:W-:Y:S01]  /*1300*/  ISETP.NE.AND P0, PT, R20, RZ, PT ;  /* 0x000000ff1400720c */ /* 0x000fe20003f05270 */
[----:B---3--:R-:W-:-:S07]  /*1310*/  @!P1 DFMA R10, R16, R16, R10 ;  /* 0x00000010100a922b */ /* 0x008fce000000000a */
[----:B------:R4:W-:Y:S02]  /*1320*/  @!P1 STS.64 [R25], R10 ;  /* 0x0000000a19009388 */ /* 0x0009e40000000a00 */
[----:B----4-:R-:W-:-:S07]  /*1330*/  @!P2 DFMA R10, R14, R14, R10 ;  /* 0x0000000e0e0aa22b */ /* 0x010fce000000000a */
[----:B------:R5:W-:Y:S02]  /*1340*/  @!P2 STS.64 [R25], R10 ;  /* 0x0000000a1900a388 */ /* 0x000be40000000a00 */
[----:B-----5:R-:W-:-:S07]  /*1350*/  @!P3 DFMA R10, R12, R12, R10 ;  /* 0x0000000c0c0ab22b */ /* 0x020fce000000000a */
[----:B------:R2:W-:Y:S01]  /*1360*/  @!P3 STS.64 [R25], R10 ;  /* 0x0000000a1900b388 */ /* 0x0005e20000000a00 */
[----:B------:R-:W-:Y:S05]  /*1370*/  @P0 BRA `(.L_x_24) ;  /* 0xfffffffc00600947 */ /* 0x000fea000383ffff */
.L_x_23:
[----:B------:R-:W-:-:S13]  /*1380*/  ISETP.NE.AND P0, PT, R5, RZ, PT ;  /* 0x000000ff0500720c */ /* 0x000fda0003f05270 */
[----:B------:R-:W-:Y:S05]  /*1390*/  @!P0 BRA `(.L_x_22) ;  /* 0x0000000000408947 */ /* 0x000fea0003800000 */
[----:B------:R-:W3:Y:S01]  /*13a0*/  S2R R8, SR_TID.X ;  /* 0x0000000000087919 */ /* 0x000ee20000002100 */
[----:B------:R-:W-:Y:S01]  /*13b0*/  IMAD.MOV R6, RZ, RZ, -R5 ;  /* 0x000000ffff067224 */ /* 0x000fe200078e0a05 */
[----:B---3--:R-:W-:-:S05]  /*13c0*/  IADD3 R27, PT, PT, R8, R27, RZ ;  /* 0x0000001b081b7210 */ /* 0x008fca0007ffe0ff */
[----:B------:R-:W-:-:S07]  /*13d0*/  IMAD R7, R0, 0x1000, R27 ;  /* 0x0000100000077824 */ /* 0x000fce00078e021b */
.L_x_28:
[----:B------:R-:W-:-:S13]  /*13e0*/  ISETP.GE.AND P0, PT, R27, R3, PT ;  /* 0x000000031b00720c */ /* 0x000fda0003f06270 */
[----:B------:R-:W3:Y:S02]  /*13f0*/  @!P0 LDC.64 R4, c[0x0][0x380] ;  /* 0x0000e000ff048b82 */ /* 0x000ee40000000a00 */
[----:B---3--:R-:W-:-:S06]  /*1400*/  @!P0 IMAD.WIDE.U32 R4, R7, 0x8, R4 ;  /* 0x0000000807048825 */ /* 0x008fcc00078e0004 */
[----:B------:R-:W0:Y:S01]  /*1410*/  @!P0 LDG.E.64 R4, desc[UR8][R4.64] ;  /* 0x0000000804048981 */ /* 0x000e22000c1e1b00 */
[----:B------:R-:W-:Y:S01]  /*1420*/  LEA R9, R8, UR4, 0x3 ;  /* 0x0000000408097c11 */ /* 0x000fe2000f8e18ff */
[----:B------:R-:W-:Y:S01]  /*1430*/  IMAD.IADD R27, R2, 0x1, R27 ;  /* 0x00000001021b7824 */ /* 0x000fe200078e021b */
[----:B------:R-:W-:Y:S01]  /*1440*/  IADD3 R6, PT, PT, R6, 0x1, RZ ;  /* 0x0000000106067810 */ /* 0x000fe20007ffe0ff */
[----:B------:R-:W-:Y:S01]  /*1450*/  IMAD.IADD R7, R2, 0x1, R7 ;  /* 0x0000000102077824 */ /* 0x000fe200078e0207 */
[----:B012---:R-:W-:-:S07]  /*1460*/  @!P0 DFMA R10, R4, R4, R10 ;  /* 0x00000004040a822b */ /* 0x007fce000000000a */
[----:B------:R3:W-:Y:S01]  /*1470*/  @!P0 STS.64 [R9], R10 ;  /* 0x0000000a09008388 */ /* 0x0007e20000000a00 */
[----:B------:R-:W-:-:S13]  /*1480*/  ISETP.NE.AND P0, PT, R6, RZ, PT ;  /* 0x000000ff0600720c */ /* 0x000fda0003f05270 */
[----:B---3--:R-:W-:Y:S05]  /*1490*/  @P0 BRA `(.L_x_28) ;  /* 0xfffffffc00d00947 */ /* 0x008fea000383ffff */
.L_x_22:
[----:B------:R-:W-:Y:S01]  /*14a0*/  BAR.SYNC.DEFER_BLOCKING 0x0 ;  /* 0x0000000000007b1d */ /* 0x000fe20000010000 */
[----:B------:R-:W-:-:S07]  /*14b0*/  VIMNMX.U32 R3, PT, PT, R3, R2, PT ;  /* 0x0000000203037248 */ /* 0x000fce0003fe0000 */
.L_x_31:
[----:B---3--:R-:W3:Y:S01]  /*14c0*/  S2R R5, SR_TID.X ;  /* 0x0000000000057919 */ /* 0x008ee20000002100 */
[----:B------:R-:W-:Y:S01]  /*14d0*/  SHF.R.U32.HI R2, RZ, 0x2, R2 ;  /* 0x00000002ff027819 */ /* 0x000fe20000011602 */
[----:B------:R-:W-:Y:S03]  /*14e0*/  BSSY.RECONVERGENT B0, `(.L_x_29) ;  /* 0x000001a000007945 */ /* 0x000fe60003800200 */
[----:B------:R-:W-:Y:S02]  /*14f0*/  ISETP.NE.AND P2, PT, R2, 0x1, PT ;  /* 0x000000010200780c */ /* 0x000fe40003f45270 */
[----:B---3--:R-:W-:-:S13]  /*1500*/  ISETP.GE.U32.AND P0, PT, R5, R2, PT ;  /* 0x000000020500720c */ /* 0x008fda0003f06070 */
[----:B------:R-:W-:Y:S05]  /*1510*/  @P0 BRA `(.L_x_30) ;  /* 0x0000000000580947 */ /* 0x000fea0003800000 */
[C---:B012---:R-:W-:Y:S02]  /*1520*/  IADD3 R11, PT, PT, R2.reuse, R5, RZ ;  /* 0x00000005020b7210 */ /* 0x047fe40007ffe0ff */
[----:B------:R-:W-:Y:S02]  /*1530*/  LEA R15, R5, UR4, 0x3 ;  /* 0x00000004050f7c11 */ /* 0x000fe4000f8e18ff */
[----:B------:R-:W-:Y:S01]  /*1540*/  ISETP.GE.AND P0, PT, R11, R3, PT ;  /* 0x000000030b00720c */ /* 0x000fe20003f06270 */
[----:B------:R-:W-:-:S05]  /*1550*/  IMAD.IADD R11, R2, 0x1, R11 ;  /* 0x00000001020b7824 */ /* 0x000fca00078e020b */
[----:B------:R-:W-:Y:S02]  /*1560*/  ISETP.GE.AND P1, PT, R11, R3, PT ;  /* 0x000000030b00720c */ /* 0x000fe40003f26270 */
[----:B------:R-:W-:-:S05]  /*1570*/  IADD3 R14, PT, PT, R2, R11, RZ ;  /* 0x0000000b020e7210 */ /* 0x000fca0007ffe0ff */
[----:B------:R-:W-:-:S05]  /*1580*/  @!P0 IMAD R10, R2, 0x8, R15 ;  /* 0x00000008020a8824 */ /* 0x000fca00078e020f */
[----:B------:R-:W-:Y:S01]  /*1590*/  @!P0 LDS.64 R4, [R10] ;  /* 0x000000000a048984 */ /* 0x000fe20000000a00 */
[----:B------:R-:W-:-:S03]  /*15a0*/  @!P1 LEA R12, R11, UR4, 0x3 ;  /* 0x000000040b0c9c11 */ /* 0x000fc6000f8e18ff */
[----:B------:R-:W0:Y:S02]  /*15b0*/  @!P0 LDS.64 R6, [R15] ;  /* 0x000000000f068984 */ /* 0x000e240000000a00 */
[----:B0-----:R-:W-:-:S07]  /*15c0*/  @!P0 DADD R4, R4, R6 ;  /* 0x0000000004048229 */ /* 0x001fce0000000006 */
[----:B------:R-:W-:Y:S01]  /*15d0*/  @!P0 STS.64 [R15], R4 ;  /* 0x000000040f008388 */ /* 0x000fe20000000a00 */
[----:B------:R-:W-:-:S03]  /*15e0*/  ISETP.GE.AND P0, PT, R14, R3, PT ;  /* 0x000000030e00720c */ /* 0x000fc60003f06270 */
[----:B------:R-:W-:Y:S04]  /*15f0*/  @!P1 LDS.64 R6, [R12] ;  /* 0x000000000c069984 */ /* 0x000fe80000000a00 */
[----:B------:R-:W0:Y:S06]  /*1600*/  @!P1 LDS.64 R8, [R15] ;  /* 0x000000000f089984 */ /* 0x000e2c0000000a00 */
[----:B------:R-:W-:Y:S01]  /*1610*/  @!P0 LEA R13, R14, UR4, 0x3 ;  /* 0x000000040e0d8c11 */ /* 0x000fe2000f8e18ff */
[----:B0-----:R-:W-:-:S07]  /*1620*/  @!P1 DADD R6, R6, R8 ;  /* 0x0000000006069229 */ /* 0x001fce0000000008 */
[----:B------:R-:W-:Y:S04]  /*1630*/  @!P1 STS.64 [R15], R6 ;  /* 0x000000060f009388 */ /* 0x000fe80000000a00 */
[----:B------:R-:W-:Y:S04]  /*1640*/  @!P0 LDS.64 R8, [R13] ;  /* 0x000000000d088984 */ /* 0x000fe80000000a00 */
[----:B------:R-:W0:Y:S02]  /*1650*/  @!P0 LDS.64 R10, [R15] ;  /* 0x000000000f0a8984 */ /* 0x000e240000000a00 */
[----:B0-----:R-:W-:-:S07]  /*1660*/  @!P0 DADD R8, R8, R10 ;  /* 0x0000000008088229 */ /* 0x001fce000000000a */
[----:B------:R3:W-:Y:S04]  /*1670*/  @!P0 STS.64 [R15], R8 ;  /* 0x000000080f008388 */ /* 0x0007e80000000a00 */
.L_x_30:
[----:B------:R-:W-:Y:S05]  /*1680*/  BSYNC.RECONVERGENT B0 ;  /* 0x0000000000007941 */ /* 0x000fea0003800200 */
.L_x_29:
[----:B------:R-:W-:Y:S01]  /*1690*/  @P2 BAR.SYNC.DEFER_BLOCKING 0x0 ;  /* 0x0000000000002b1d */ /* 0x000fe20000010000 */
[----:B------:R-:W-:-:S05]  /*16a0*/  @P2 VIMNMX R3, PT, PT, R2, R3, PT ;  /* 0x0000000302032248 */ /* 0x000fca0003fe0100 */
[----:B------:R-:W-:Y:S05]  /*16b0*/  @P2 BRA `(.L_x_31) ;  /* 0xfffffffc00802947 */ /* 0x000fea000383ffff */
[----:B------:R-:W4:Y:S01]  /*16c0*/  S2UR UR6, SR_CgaCtaId ;  /* 0x00000000000679c3 */ /* 0x000f220000008800 */
[----:B------:R-:W-:-:S07]  /*16d0*/  UMOV UR5, 0x400 ;  /* 0x0000040000057882 */ /* 0x000fce0000000000 */
[----:B------:R-:W5:Y:S01]  /*16e0*/  LDC.64 R4, c[0x0][0x388] ;  /* 0x0000e200ff047b82 */ /* 0x000f620000000a00 */
[----:B----4-:R-:W-:Y:S01]  /*16f0*/  ULEA UR5, UR6, UR5, 0x18 ;  /* 0x0000000506057291 */ /* 0x010fe2000f8ec0ff */
[----:B-----5:R-:W-:-:S08]  /*1700*/  IMAD.WIDE.U32 R4, R0, 0x8, R4 ;  /* 0x0000000800047825 */ /* 0x020fd000078e0004 */
[----:B------:R-:W4:Y:S04]  /*1710*/  LDS.64 R2, [UR5] ;  /* 0x00000005ff027984 */ /* 0x000f280008000a00 */
[----:B----4-:R-:W-:Y:S01]  /*1720*/  STG.E.64 desc[UR8][R4.64], R2 ;  /* 0x0000000204007986 */ /* 0x010fe2000c101b08 */
[----:B------:R-:W-:Y:S05]  /*1730*/  EXIT ;  /* 0x000000000000794d */ /* 0x000fea0003800000 */
        .weak           $__internal_1_$__cuda_sm20_div_u16
        .type           $__internal_1_$__cuda_sm20_div_u16,@function
        .size           $__internal_1_$__cuda_sm20_div_u16,(.L_x_45 - $__internal_1_$__cuda_sm20_div_u16)
$__internal_1_$__cuda_sm20_div_u16:
[----:B------:R-:W0:Y:S01]  /*1740*/  I2F.U16 R5, R11 ;  /* 0x0000000b00057306 */ /* 0x000e220000101000 */
[----:B------:R-:W-:Y:S01]  /*1750*/  IMAD.MOV.U32 R6, RZ, RZ, 0x4b800000 ;  /* 0x4b800000ff067424 */ /* 0x000fe200078e00ff */
        /* <DEDUP_REMOVED lines=12> */
[----:B------:R-:W-:-:S06]  /*1820*/  FMUL.RZ R5, R5, R6 ;  /* 0x0000000605057220 */ /* 0x000fcc000040c000 */
[----:B------:R-:W0:Y:S02]  /*1830*/  F2I.U32.TRUNC.NTZ R5, R5 ;  /* 0x0000000500057305 */ /* 0x000e24000020f000 */
[----:B0-----:R-:W-:Y:S02]  /*1840*/  LOP3.LUT R6, R5, 0xffff, RZ, 0xc0, !PT ;  /* 0x0000ffff05067812 */ /* 0x001fe400078ec0ff */
[----:B------:R-:W-:Y:S01]  /*1850*/  @!P0 MOV R6, 0xffffffff ;  /* 0xffffffff00068802 */ /* 0x000fe20000000f00 */
[----:B------:R-:W-:Y:S06]  /*1860*/  RET.REL.NODEC R8 `(_Z14addsquared4096PdS_i) ;  /* 0xffffffe408e47950 */ /* 0x000fec0003c3ffff */
.L_x_32:
        /* <DEDUP_REMOVED lines=9> */
.L_x_45:


//--------------------- .text._Z7add4096PdS_i     --------------------------
	.section	.text._Z7add4096PdS_i,"ax",@progbits
	.align	128
        .global         _Z7add4096PdS_i
        .type           _Z7add4096PdS_i,@function
        .size           _Z7add4096PdS_i,(.L_x_46 - _Z7add4096PdS_i)
        .other          _Z7add4096PdS_i,@"STO_CUDA_ENTRY STV_DEFAULT"
_Z7add4096PdS_i:
.text._Z7add4096PdS_i:
        /* <DEDUP_REMOVED lines=22> */
[----:B------:R-:W-:Y:S05]  /*0160*/  CALL.REL.NOINC `($__internal_2_$__cuda_sm20_div_u16) ;  /* 0x0000001400747944 */ /* 0x000fea0003c00000 */
        /* <DEDUP_REMOVED lines=24> */
.L_x_37:
        /* <DEDUP_REMOVED lines=27> */
[----:B---3--:R-:W-:-:S06]  /*04a0*/  @!P2 DADD R10, R10, R18 ;  /* 0x000000000a0aa229 */ /* 0x008fcc0000000012 */
[----:B------:R-:W0:Y:S01]  /*04b0*/  @!P6 LDC.64 R18, c[0x0][0x380] ;  /* 0x0000e000ff12eb82 */ /* 0x000e220000000a00 */
[----:B------:R4:W-:Y:S01]  /*04c0*/  @!P2 STS.64 [R25], R10 ;  /* 0x0000000a1900a388 */ /* 0x0009e20000000a00 */
[----:B------:R-:W-:Y:S01]  /*04d0*/  ISETP.GE.AND P2, PT, R22, R3, PT ;  /* 0x000000031600720c */ /* 0x000fe20003f46270 */
[----:B----4-:R-:W-:-:S05]  /*04e0*/  @!P3 DADD R10, R10, R16 ;  /* 0x000000000a0ab229 */ /* 0x010fca0000000010 */
[----:B------:R-:W1:Y:S02]  /*04f0*/  @!P1 LDC.64 R16, c[0x0][0x380] ;  /* 0x0000e000ff109b82 */ /* 0x000e640000000a00 */
[----:B------:R2:W-:Y:S01]  /*0500*/  @!P3 STS.64 [R25], R10 ;  /* 0x0000000a1900b388 */ /* 0x0005e20000000a00 */
[----:B------:R-:W-:Y:S01]  /*0510*/  ISETP.GE.AND P3, PT, R8, R3, PT ;  /* 0x000000030800720c */ /* 0x000fe20003f66270 */
[----:B--2---:R-:W-:Y:S01]  /*0520*/  @!P4 DADD R10, R10, R14 ;  /* 0x000000000a0ac229 */ /* 0x004fe2000000000e */
[----:B------:R-:W-:-:S03]  /*0530*/  IMAD R15, R2, 0x4, R7 ;  /* 0x00000004020f7824 */ /* 0x000fc600078e0207 */
[----:B------:R-:W2:Y:S01]  /*0540*/  @!P2 LDC.64 R6, c[0x0][0x380] ;  /* 0x0000e000ff06ab82 */ /* 0x000ea20000000a00 */
[----:B0-----:R-:W-:Y:S02]  /*0550*/  @!P6 IMAD.WIDE.U32 R18, R15, 0x8, R18 ;  /* 0x000000080f12e825 */ /* 0x001fe400078e0012 */
[----:B------:R5:W-:Y:S02]  /*0560*/  @!P4 STS.64 [R25], R10 ;  /* 0x0000000a1900c388 */ /* 0x000be40000000a00 */
[----:B-1----:R-:W-:Y:S02]  /*0570*/  @!P1 IMAD.WIDE.U32 R16, R23, 0x8, R16 ;  /* 0x0000000817109825 */ /* 0x002fe400078e0010 */
[----:B------:R-:W3:Y:S04]  /*0580*/  @!P6 LDG.E.64 R18, desc[UR8][R18.64] ;  /* 0x000000081212e981 */ /* 0x000ee8000c1e1b00 */
[----:B------:R-:W4:Y:S01]  /*0590*/  @!P1 LDG.E.64 R16, desc[UR8][R16.64] ;  /* 0x0000000810109981 */ /* 0x000f22000c1e1b00 */
[----:B-----5:R-:W-:Y:S01]  /*05a0*/  @!P5 DADD R10, R10, R12 ;  /* 0x000000000a0ad229 */ /* 0x020fe2000000000c */
        /* <DEDUP_REMOVED lines=16> */
[----:B---3--:R-:W-:-:S02]  /*06b0*/  @!P6 DADD R10, R10, R18 ;  /* 0x000000000a0ae229 */ /* 0x008fc40000000012 */
[----:B------:R-:W0:Y:S05]  /*06c0*/  @!P4 LDC.64 R18, c[0x0][0x380] ;  /* 0x0000e000ff12cb82 */ /* 0x000e2a0000000a00 */
[----:B------:R4:W-:Y:S01]  /*06d0*/  @!P6 STS.64 [R25], R10 ;  /* 0x0000000a1900e388 */ /* 0x0009e20000000a00 */
[-C--:B------:R-:W-:Y:S01]  /*06e0*/  ISETP.GE.AND P6, PT, R22, R3.reuse, PT ;  /* 0x000000031600720c */ /* 0x080fe20003fc6270 */
[----:B----4-:R-:W-:Y:S01]  /*06f0*/  @!P1 DADD R10, R10, R16 ;  /* 0x000000000a0a9229 */ /* 0x010fe20000000010 */
[----:B------:R-:W1:Y:S06]  /*0700*/  @!P5 LDC.64 R16, c[0x0][0x380] ;  /* 0x0000e000ff10db82 */ /* 0x000e6c0000000a00 */
[----:B------:R2:W-:Y:S01]  /*0710*/  @!P1 STS.64 [R25], R10 ;  /* 0x0000000a19009388 */ /* 0x0005e20000000a00 */
[----:B------:R-:W-:Y:S01]  /*0720*/  ISETP.GE.AND P1, PT, R8, R3, PT ;  /* 0x000000030800720c */ /* 0x000fe20003f26270 */
[----:B0-----:R-:W-:-:S06]  /*0730*/  @!P4 IMAD.WIDE.U32 R18, R15, 0x8, R18 ;  /* 0x000000080f12c825 */ /* 0x001fcc00078e0012 */
[----:B------:R-:W3:Y:S01]  /*0740*/  @!P4 LDG.E.64 R18, desc[UR8][R18.64] ;  /* 0x000000081212c981 */ /* 0x000ee2000c1e1b00 */
[----:B--2---:R-:W-:Y:S01]  /*0750*/  @!P2 DADD R10, R10, R6 ;  /* 0x000000000a0aa229 */ /* 0x004fe20000000006 */
[----:B------:R-:W0:Y:S06]  /*0760*/  @!P6 LDC.64 R6, c[0x0][0x380] ;  /* 0x0000e000ff06eb82 */ /* 0x000e2c0000000a00 */
[----:B------:R5:W-:Y:S01]  /*0770*/  @!P2 STS.64 [R25], R10 ;  /* 0x0000000a1900a388 */ /* 0x000be20000000a00 */
[----:B-1----:R-:W-:-:S06]  /*0780*/  @!P5 IMAD.WIDE.U32 R16, R23, 0x8, R16 ;  /* 0x000000081710d825 */ /* 0x002fcc00078e0010 */
[----:B------:R-:W2:Y:S01]  /*0790*/  @!P5 LDG.E.64 R16, desc[UR8][R16.64] ;  /* 0x000000081010d981 */ /* 0x000ea2000c1e1b00 */
[----:B-----5:R-:W-:Y:S01]  /*07a0*/  @!P3 DADD R10, R10, R12 ;  /* 0x000000000a0ab229 */ /* 0x020fe2000000000c */
        /* <DEDUP_REMOVED lines=20> */
[----:B--2---:R-:W-:Y:S01]  /*08f0*/  @!P5 DADD R10, R10, R16 ;  /* 0x000000000a0ad229 */ /* 0x004fe20000000010 */
[----:B------:R-:W1:Y:S06]  /*0900*/  @!P3 LDC.64 R16, c[0x0][0x380] ;  /* 0x0000e000ff10bb82 */ /* 0x000e6c0000000a00 */
[----:B------:R4:W-:Y:S01]  /*0910*/  @!P5 STS.64 [R25], R10 ;  /* 0x0000000a1900d388 */ /* 0x0009e20000000a00 */
[----:B------:R-:W-:Y:S01]  /*0920*/  ISETP.GE.AND P5, PT, R8, R3, PT ;  /* 0x000000030800720c */ /* 0x000fe20003fa6270 */
[----:B0-----:R-:W-:-:S06]  /*0930*/  @!P2 IMAD.WIDE.U32 R18, R15, 0x8, R18 ;  /* 0x000000080f12a825 */ /* 0x001fcc00078e0012 */
[----:B------:R-:W2:Y:S01]  /*0940*/  @!P2 LDG.E.64 R18, desc[UR8][R18.64] ;  /* 0x000000081212a981 */ /* 0x000ea2000c1e1b00 */
[----:B----4-:R-:W-:Y:S01]  /*0950*/  @!P6 DADD R10, R10, R6 ;  /* 0x000000000a0ae229 */ /* 0x010fe20000000006 */
[----:B------:R-:W0:Y:S06]  /*0960*/  @!P4 LDC.64 R6, c[0x0][0x380] ;  /* 0x0000e000ff06cb82 */ /* 0x000e2c0000000a00 */
[----:B------:R5:W-:Y:S01]  /*0970*/  @!P6 STS.64 [R25], R10 ;  /* 0x0000000a1900e388 */ /* 0x000be20000000a00 */
[----:B-1----:R-:W-:-:S06]  /*0980*/  @!P3 IMAD.WIDE.U32 R16, R23, 0x8, R16 ;  /* 0x000000081710b825 */ /* 0x002fcc00078e0010 */
[----:B------:R-:W3:Y:S01]  /*0990*/  @!P3 LDG.E.64 R16, desc[UR8][R16.64] ;  /* 0x000000081010b981 */ /* 0x000ee2000c1e1b00 */
[----:B-----5:R-:W-:Y:S01]  /*09a0*/  @!P1 DADD R10, R10, R12 ;  /* 0x000000000a0a9229 */ /* 0x020fe2000000000c */
        /* <DEDUP_REMOVED lines=26> */
[----:B--2---:R-:W-:-:S07]  /*0b50*/  @!P2 DADD R10, R10, R18 ;  /* 0x000000000a0aa229 */ /* 0x004fce0000000012 */
[----:B------:R3:W-:Y:S02]  /*0b60*/  @!P2 STS.64 [R25], R10 ;  /* 0x0000000a1900a388 */ /* 0x0007e40000000a00 */
[----:B---3--:R-:W-:-:S07]  /*0b70*/  @!P3 DADD R10, R10, R16 ;  /* 0x000000000a0ab229 */ /* 0x008fce0000000010 */
[----:B------:R4:W-:Y:S02]  /*0b80*/  @!P3 STS.64 [R25], R10 ;  /* 0x0000000a1900b388 */ /* 0x0009e40000000a00 */
[----:B----4-:R-:W-:-:S07]  /*0b90*/  @!P4 DADD R10, R10, R6 ;  /* 0x000000000a0ac229 */ /* 0x010fce0000000006 */
[----:B------:R5:W-:Y:S02]  /*0ba0*/  @!P4 STS.64 [R25], R10 ;  /* 0x0000000a1900c388 */ /* 0x000be40000000a00 */
[----:B-----5:R-:W-:-:S07]  /*0bb0*/  @!P5 DADD R10, R10, R12 ;  /* 0x000000000a0ad229 */ /* 0x020fce000000000c */
[----:B------:R0:W-:Y:S01]  /*0bc0*/  @!P5 STS.64 [R25], R10 ;  /* 0x0000000a1900d388 */ /* 0x0001e20000000a00 */
[C---:B------:R-:W-:Y:S02]  /*0bd0*/  IMAD R6, R2.reuse, 0x4, R22 ;  /* 0x0000000402067824 */ /* 0x040fe400078e0216 */
[----:B------:R-:W-:Y:S01]  /*0be0*/  IMAD R7, R2, 0x4, R15 ;  /* 0x0000000402077824 */ /* 0x000fe200078e020f */
[----:B------:R-:W-:Y:S06]  /*0bf0*/  @!P1 BRA `(.L_x_37) ;  /* 0xfffffff400bc9947 */ /* 0x000fec000383ffff */
.L_x_36:
        /* <DEDUP_REMOVED lines=32> */
[----:B----4-:R-:W-:Y:S01]  /*0e00*/  @!P6 DADD R10, R10, R16 ;  /* 0x000000000a0ae229 */ /* 0x010fe20000000010 */
[----:B------:R-:W0:Y:S06]  /*0e10*/  @!P2 LDC.64 R16, c[0x0][0x380] ;  /* 0x0000e000ff10ab82 */ /* 0x000e2c0000000a00 */
[----:B------:R2:W-:Y:S01]  /*0e20*/  @!P6 STS.64 [R25], R10 ;  /* 0x0000000a1900e388 */ /* 0x0005e20000000a00 */
[----:B------:R-:W-:Y:S01]  /*0e30*/  ISETP.GE.AND P6, PT, R8, R3, PT ;  /* 0x000000030800720c */ /* 0x000fe20003fc6270 */
[----:B--2---:R-:W-:Y:S01]  /*0e40*/  @!P5 DADD R10, R10, R18 ;  /* 0x000000000a0ad229 */ /* 0x004fe20000000012 */
[----:B------:R-:W1:Y:S06]  /*0e50*/  @!P1 LDC.64 R18, c[0x0][0x380] ;  /* 0x0000e000ff129b82 */ /* 0x000e6c0000000a00 */
[----:B------:R3:W-:Y:S01]  /*0e60*/  @!P5 STS.64 [R25], R10 ;  /* 0x0000000a1900d388 */ /* 0x0007e20000000a00 */
[----:B0-----:R-:W-:-:S06]  /*0e70*/  @!P2 IMAD.WIDE.U32 R16, R7, 0x8, R16 ;  /* 0x000000080710a825 */ /* 0x001fcc00078e0010 */
[----:B------:R-:W2:Y:S01]  /*0e80*/  @!P2 LDG.E.64 R16, desc[UR8][R16.64] ;  /* 0x000000081010a981 */ /* 0x000ea2000c1e1b00 */
[----:B---3--:R-:W-:Y:S01]  /*0e90*/  @!P4 DADD R10, R10, R12 ;  /* 0x000000000a0ac229 */ /* 0x008fe2000000000c */
        /* <DEDUP_REMOVED lines=35> */
[----:B------:R-:W-:-:S13]  /*10d0*/  PLOP3.LUT P0, PT, PT, PT, PT, 0x8, 0x80 ;  /* 0x000000000080781c */ /* 0x000fda0003f0e170 */
.L_x_38:
[----:B------:R-:W-:-:S13]  /*10e0*/  ISETP.NE.OR P0, PT, R20, RZ, P0 ;  /* 0x000000ff1400720c */ /* 0x000fda0000705670 */
[----:B------:R-:W-:Y:S05]  /*10f0*/  @!P0 BRA `(.L_x_34) ;  /* 0x0000000000a08947 */ /* 0x000fea0003800000 */
.L_x_35:
        /* <DEDUP_REMOVED lines=30> */
[----:B--2---:R-:W-:-:S07]  /*12e0*/  @!P0 DADD R10, R10, R18 ;  /* 0x000000000a0a8229 */ /* 0x004fce0000000012 */
[----:B------:R3:W-:Y:S01]  /*12f0*/  @!P0 STS.64 [R25], R10 ;  /* 0x0000000a19008388 */ /* 0x0007e20000000a00 */
[----:B------:R-:W-:Y:S01]  /*1300*/  ISETP.NE.AND P0, PT, R20, RZ, PT ;  /* 0x000000ff1400720c */ /* 0x000fe20003f05270 */
[----:B---3--:R-:W-:-:S07]  /*1310*/  @!P1 DADD R10, R10, R16 ;  /* 0x000000000a0a9229 */ /* 0x008fce0000000010 */
[----:B------:R4:W-:Y:S02]  /*1320*/  @!P1 STS.64 [R25], R10 ;  /* 0x0000000a19009388 */ /* 0x0009e40000000a00 */
[----:B----4-:R-:W-:-:S07]  /*1330*/  @!P2 DADD R10, R10, R14 ;  /* 0x000000000a0aa229 */ /* 0x010fce000000000e */
[----:B------:R5:W-:Y:S02]  /*1340*/  @!P2 STS.64 [R25], R10 ;  /* 0x0000000a1900a388 */ /* 0x000be40000000a00 */
[----:B-----5:R-:W-:-:S07]  /*1350*/  @!P3 DADD R10, R10, R12 ;  /* 0x000000000a0ab229 */ /* 0x020fce000000000c */
[----:B------:R2:W-:Y:S01]  /*1360*/  @!P3 STS.64 [R25], R10 ;  /* 0x0000000a1900b388 */ /* 0x0005e20000000a00 */
[----:B------:R-:W-:Y:S05]  /*1370*/  @P0 BRA `(.L_x_35) ;  /* 0xfffffffc00600947 */ /* 0x000fea000383ffff */
.L_x_34:
[----:B------:R-:W-:-:S13]  /*1380*/  ISETP.NE.AND P0, PT, R5, RZ, PT ;  /* 0x000000ff0500720c */ /* 0x000fda0003f05270 */
[----:B------:R-:W-:Y:S05]  /*1390*/  @!P0 BRA `(.L_x_33) ;  /* 0x0000000000408947 */ /* 0x000fea0003800000 */
[----:B------:R-:W3:Y:S01]  /*13a0*/  S2R R8, SR_TID.X ;  /* 0x0000000000087919 */ /* 0x000ee20000002100 */
[----:B------:R-:W-:Y:S01]  /*13b0*/  IMAD.MOV R6, RZ, RZ, -R5 ;  /* 0x000000ffff067224 */ /* 0x000fe200078e0a05 */
[----:B---3--:R-:W-:-:S05]  /*13c0*/  IADD3 R27, PT, PT, R8, R27, RZ ;  /* 0x0000001b081b7210 */ /* 0x008fca0007ffe0ff */
[----:B------:R-:W-:-:S07]  /*13d0*/  IMAD R7, R0, 0x1000, R27 ;  /* 0x0000100000077824 */ /* 0x000fce00078e021b */
.L_x_39:
        /* <DEDUP_REMOVED lines=8> */
[----:B012---:R-:W-:-:S07]  /*1460*/  @!P0 DADD R10, R10, R4 ;  /* 0x000000000a0a8229 */ /* 0x007fce0000000004 */
[----:B------:R3:W-:Y:S01]  /*1470*/  @!P0 STS.64 [R9], R10 ;  /* 0x0000000a09008388 */ /* 0x0007e20000000a00 */
[----:B------:R-:W-:-:S13]  /*1480*/  ISETP.NE.AND P0, PT, R6, RZ, PT ;  /* 0x000000ff0600720c */ /* 0x000fda0003f05270 */
[----:B---3--:R-:W-:Y:S05]  /*1490*/  @P0 BRA `(.L_x_39) ;  /* 0xfffffffc00d00947 */ /* 0x008fea000383ffff */
.L_x_33:
[----:B------:R-:W-:Y:S01]  /*14a0*/  BAR.SYNC.DEFER_BLOCKING 0x0 ;  /* 0x0000000000007b1d */ /* 0x000fe20000010000 */
[----:B------:R-:W-:-:S07]  /*14b0*/  VIMNMX.U32 R3, PT, PT, R3, R2, PT ;  /* 0x0000000203037248 */ /* 0x000fce0003fe0000 */
.L_x_42:
        /* <DEDUP_REMOVED lines=28> */
.L_x_41:
[----:B------:R-:W-:Y:S05]  /*1680*/  BSYNC.RECONVERGENT B0 ;  /* 0x0000000000007941 */ /* 0x000fea0003800200 */
.L_x_40:
        /* <DEDUP_REMOVED lines=11> */
        .weak           $__internal_2_$__cuda_sm20_div_u16
        .type           $__internal_2_$__cuda_sm20_div_u16,@function
        .size           $__internal_2_$__cuda_sm20_div_u16,(.L_x_46 - $__internal_2_$__cuda_sm20_div_u16)
$__internal_2_$__cuda_sm20_div_u16:
        /* <DEDUP_REMOVED lines=18> */
[----:B------:R-:W-:Y:S06]  /*1860*/  RET.REL.NODEC R8 `(_Z7add4096PdS_i) ;  /* 0xffffffe408e47950 */ /* 0x000fec0003c3ffff */
.L_x_43:
        /* <DEDUP_REMOVED lines=9> */
.L_x_46:


//--------------------- .nv.shared._Z7max4096PdS_i --------------------------
	.section	.nv.shared._Z7max4096PdS_i,"aw",@nobits
	.sectionflags	@""
	.align	8
.nv.shared._Z7max4096PdS_i:
	.zero		3072


//--------------------- .nv.shared.reserved.0     --------------------------
	.section	.nv.shared.reserved.0,"aw",@nobits
	.weak		__nv_reservedSMEM_offset_0_alias
	.size		__nv_reservedSMEM_offset_0_alias, 0, 64
	.other		__nv_reservedSMEM_offset_0_alias,@"STO_CUDA_RESERVED_SHARED STV_DEFAULT"
__nv_reservedSMEM_offset_0_alias:
	.zero		0
	.zero		64


//--------------------- .nv.shared._Z14addsquared4096PdS_i --------------------------
	.section	.nv.shared._Z14addsquared4096PdS_i,"aw",@nobits
	.sectionflags	@""
	.align	8
.nv.shared._Z14addsquared4096PdS_i:
	.zero		3072


//--------------------- .nv.shared._Z7add4096PdS_i --------------------------
	.section	.nv.shared._Z7add4096PdS_i,"aw",@nobits
	.sectionflags	@""
	.align	8
.nv.shared._Z7add4096PdS_i:
	.zero		3072


//--------------------- .nv.constant0._Z7max4096PdS_i --------------------------
	.section	.nv.constant0._Z7max4096PdS_i,"a",@progbits
	.sectionflags	@""
	.align	4
.nv.constant0._Z7max4096PdS_i:
	.zero		916


//--------------------- .nv.constant0._Z14addsquared4096PdS_i --------------------------
	.section	.nv.constant0._Z14addsquared4096PdS_i,"a",@progbits
	.sectionflags	@""
	.align	4
.nv.constant0._Z14addsquared4096PdS_i:
	.zero		916


//--------------------- .nv.constant0._Z7add4096PdS_i --------------------------
	.section	.nv.constant0._Z7add4096PdS_i,"a",@progbits
	.sectionflags	@""
	.align	4
.nv.constant0._Z7add4096PdS_i:
	.zero		916


//--------------------- SYMBOLS --------------------------

	.type		.nv.reservedSmem.offset0,@object
	.size		.nv.reservedSmem.offset0,0x4
	.type		.nv.reservedSmem.cap,@object
	.size		.nv.reservedSmem.cap,0x4
